	.target	sm_90a

	.elftype	@"ET_EXEC"


//--------------------- .note.nv.tkinfo           --------------------------
	.section	.note.nv.tkinfo,"",@"SHT_NOTE"
	.sectionflags	@"SHF_NOTE_NV_TKINFO"
	.tkinfo
        /*0018*/ 	.word	0x00000002
        /*0030*/ 	.string	""
        /*0030*/ 	.string	"ptxas"
        /*0030*/ 	.string	"Cuda compilation tools, release 13.0, V13.0.88"
        /*0030*/ 	.string	"Build cuda_13.0.r13.0/compiler.36424714_0"
        /*0030*/ 	.string	"-arch sm_90a -m 64 "



//--------------------- .note.nv.cuinfo           --------------------------
	.section	.note.nv.cuinfo,"",@"SHT_NOTE"
	.sectionflags	@"SHF_NOTE_NV_CUINFO"
        /*0018*/ 	.short	0x0002
        /*001a*/ 	.short	0x005a
        /*001c*/ 	.short	0x0082
	.zero		2


//--------------------- .nv.info                  --------------------------
	.section	.nv.info,"",@"SHT_CUDA_INFO"
	.align	4


	//----- nvinfo : EIATTR_REGCOUNT
	.align		4
        /*0000*/ 	.byte	0x04, 0x2f
        /*0002*/ 	.short	(.L_16 - .L_15)
	.align		4
.L_15:
        /*0004*/ 	.word	index@(_ZN7cutlass13device_kernelINS_4gemm6kernel13GemmUniversalIN4cute5tupleIJiiiiEEENS1_10collective13CollectiveMmaINS1_39MainloopSm90TmaGmmaRmemAWarpSpecializedILi4ENS5_IJNS4_1CILi1EEESB_SB_EEENS1_35KernelTmaWarpSpecializedCooperativeEEENS5_IJNSA_ILi128EEENSA_ILi256EEENSA_ILi32EEEEEEfNS5_IJlSB_lEEEfNS5_IJSB_llEEENS4_8TiledMMAINS4_8MMA_AtomIJNS4_4SM904GMMA30MMA_64x256x8_F32TF32TF32_RS_TNILNSO_7ScaleInE1ELSQ_1EEEEEENS4_6LayoutINS5_IJNSA_ILi2EEESB_SB_EEENS5_IJSB_NSA_ILi0EEESW_EEEEENS5_IJNS4_10UnderscoreESZ_SZ_EEEEENS4_13SM90_TMA_LOADENS4_14ComposedLayoutINS4_7SwizzleILi3ELi4ELi3EEENS4_18smem_ptr_flag_bitsILi32EEENST_INS5_IJNSA_ILi8EEESH_EEENS5_IJSH_SB_EEEEEEEvNS4_8identityES12_NS13_INS14_ILi1ELi4ELi3EEES17_NST_INS5_IJS18_S18_EEENS5_IJSB_S18_EEEEEEENS4_9Copy_AtomIJNS4_39AutoVectorizingCopyWithAssumedAlignmentILi128EEEfEEES1D_EENS_8epilogue10collective6detail29Sm90TmaWarpSpecializedAdapterINS1P_15DefaultEpilogueIfSJ_SJ_NS1O_6thread17LinearCombinationIfLi1EffLNS1T_9ScaleType4KindE0ELNS_15FloatRoundStyleE2EfEENS1_15EpilogueDefaultEEEEEvvEEEEvNT_6ParamsE)
        /*0008*/ 	.word	0x000000a8


	//----- nvinfo : EIATTR_FRAME_SIZE
	.align		4
.L_16:
        /*000c*/ 	.byte	0x04, 0x11
        /*000e*/ 	.short	(.L_18 - .L_17)
	.align		4
.L_17:
        /*0010*/ 	.word	index@(_ZN7cutlass13device_kernelINS_4gemm6kernel13GemmUniversalIN4cute5tupleIJiiiiEEENS1_10collective13CollectiveMmaINS1_39MainloopSm90TmaGmmaRmemAWarpSpecializedILi4ENS5_IJNS4_1CILi1EEESB_SB_EEENS1_35KernelTmaWarpSpecializedCooperativeEEENS5_IJNSA_ILi128EEENSA_ILi256EEENSA_ILi32EEEEEEfNS5_IJlSB_lEEEfNS5_IJSB_llEEENS4_8TiledMMAINS4_8MMA_AtomIJNS4_4SM904GMMA30MMA_64x256x8_F32TF32TF32_RS_TNILNSO_7ScaleInE1ELSQ_1EEEEEENS4_6LayoutINS5_IJNSA_ILi2EEESB_SB_EEENS5_IJSB_NSA_ILi0EEESW_EEEEENS5_IJNS4_10UnderscoreESZ_SZ_EEEEENS4_13SM90_TMA_LOADENS4_14ComposedLayoutINS4_7SwizzleILi3ELi4ELi3EEENS4_18smem_ptr_flag_bitsILi32EEENST_INS5_IJNSA_ILi8EEESH_EEENS5_IJSH_SB_EEEEEEEvNS4_8identityES12_NS13_INS14_ILi1ELi4ELi3EEES17_NST_INS5_IJS18_S18_EEENS5_IJSB_S18_EEEEEEENS4_9Copy_AtomIJNS4_39AutoVectorizingCopyWithAssumedAlignmentILi128EEEfEEES1D_EENS_8epilogue10collective6detail29Sm90TmaWarpSpecializedAdapterINS1P_15DefaultEpilogueIfSJ_SJ_NS1O_6thread17LinearCombinationIfLi1EffLNS1T_9ScaleType4KindE0ELNS_15FloatRoundStyleE2EfEENS1_15EpilogueDefaultEEEEEvvEEEEvNT_6ParamsE)
        /*0014*/ 	.word	0x00000000


	//----- nvinfo : EIATTR_MIN_STACK_SIZE
	.align		4
.L_18:
        /*0018*/ 	.byte	0x04, 0x12
        /*001a*/ 	.short	(.L_20 - .L_19)
	.align		4
.L_19:
        /*001c*/ 	.word	index@(_ZN7cutlass13device_kernelINS_4gemm6kernel13GemmUniversalIN4cute5tupleIJiiiiEEENS1_10collective13CollectiveMmaINS1_39MainloopSm90TmaGmmaRmemAWarpSpecializedILi4ENS5_IJNS4_1CILi1EEESB_SB_EEENS1_35KernelTmaWarpSpecializedCooperativeEEENS5_IJNSA_ILi128EEENSA_ILi256EEENSA_ILi32EEEEEEfNS5_IJlSB_lEEEfNS5_IJSB_llEEENS4_8TiledMMAINS4_8MMA_AtomIJNS4_4SM904GMMA30MMA_64x256x8_F32TF32TF32_RS_TNILNSO_7ScaleInE1ELSQ_1EEEEEENS4_6LayoutINS5_IJNSA_ILi2EEESB_SB_EEENS5_IJSB_NSA_ILi0EEESW_EEEEENS5_IJNS4_10UnderscoreESZ_SZ_EEEEENS4_13SM90_TMA_LOADENS4_14ComposedLayoutINS4_7SwizzleILi3ELi4ELi3EEENS4_18smem_ptr_flag_bitsILi32EEENST_INS5_IJNSA_ILi8EEESH_EEENS5_IJSH_SB_EEEEEEEvNS4_8identityES12_NS13_INS14_ILi1ELi4ELi3EEES17_NST_INS5_IJS18_S18_EEENS5_IJSB_S18_EEEEEEENS4_9Copy_AtomIJNS4_39AutoVectorizingCopyWithAssumedAlignmentILi128EEEfEEES1D_EENS_8epilogue10collective6detail29Sm90TmaWarpSpecializedAdapterINS1P_15DefaultEpilogueIfSJ_SJ_NS1O_6thread17LinearCombinationIfLi1EffLNS1T_9ScaleType4KindE0ELNS_15FloatRoundStyleE2EfEENS1_15EpilogueDefaultEEEEEvvEEEEvNT_6ParamsE)
        /*0020*/ 	.word	0x00000000
.L_20:


//--------------------- .nv.compat                --------------------------
	.section	.nv.compat,"",@"SHT_CUDA_COMPAT_INFO"
	.align	4
        /*0000*/ 	.byte	0x02, 0x09, 0x01, 0x00, 0x02, 0x02, 0x04, 0x00, 0x02, 0x05, 0x05, 0x00, 0x03, 0x07, 0x01, 0x01
        /*0010*/ 	.byte	0x02, 0x03, 0x01, 0x00, 0x02, 0x06, 0x01, 0x00, 0x04, 0x0b, 0x08, 0x00, 0x00, 0x00, 0x00, 0x00
        /*0020*/ 	.byte	0x00, 0x00, 0x00, 0x00


//--------------------- .nv.info._ZN7cutlass13device_kernelINS_4gemm6kernel13GemmUniversalIN4cute5tupleIJiiiiEEENS1_10collective13CollectiveMmaINS1_39MainloopSm90TmaGmmaRmemAWarpSpecializedILi4ENS5_IJNS4_1CILi1EEESB_SB_EEENS1_35KernelTmaWarpSpecializedCooperativeEEENS5_IJNSA_ILi128EEENSA_ILi256EEENSA_ILi32EEEEEEfNS5_IJlSB_lEEEfNS5_IJSB_llEEENS4_8TiledMMAINS4_8MMA_AtomIJNS4_4SM904GMMA30MMA_64x256x8_F32TF32TF32_RS_TNILNSO_7ScaleInE1ELSQ_1EEEEEENS4_6LayoutINS5_IJNSA_ILi2EEESB_SB_EEENS5_IJSB_NSA_ILi0EEESW_EEEEENS5_IJNS4_10UnderscoreESZ_SZ_EEEEENS4_13SM90_TMA_LOADENS4_14ComposedLayoutINS4_7SwizzleILi3ELi4ELi3EEENS4_18smem_ptr_flag_bitsILi32EEENST_INS5_IJNSA_ILi8EEESH_EEENS5_IJSH_SB_EEEEEEEvNS4_8identityES12_NS13_INS14_ILi1ELi4ELi3EEES17_NST_INS5_IJS18_S18_EEENS5_IJSB_S18_EEEEEEENS4_9Copy_AtomIJNS4_39AutoVectorizingCopyWithAssumedAlignmentILi128EEEfEEES1D_EENS_8epilogue10collective6detail29Sm90TmaWarpSpecializedAdapterINS1P_15DefaultEpilogueIfSJ_SJ_NS1O_6thread17LinearCombinationIfLi1EffLNS1T_9ScaleType4KindE0ELNS_15FloatRoundStyleE2EfEENS1_15EpilogueDefaultEEEEEvvEEEEvNT_6ParamsE --------------------------
	.section	.nv.info._ZN7cutlass13device_kernelINS_4gemm6kernel13GemmUniversalIN4cute5tupleIJiiiiEEENS1_10collective13CollectiveMmaINS1_39MainloopSm90TmaGmmaRmemAWarpSpecializedILi4ENS5_IJNS4_1CILi1EEESB_SB_EEENS1_35KernelTmaWarpSpecializedCooperativeEEENS5_IJNSA_ILi128EEENSA_ILi256EEENSA_ILi32EEEEEEfNS5_IJlSB_lEEEfNS5_IJSB_llEEENS4_8TiledMMAINS4_8MMA_AtomIJNS4_4SM904GMMA30MMA_64x256x8_F32TF32TF32_RS_TNILNSO_7ScaleInE1ELSQ_1EEEEEENS4_6LayoutINS5_IJNSA_ILi2EEESB_SB_EEENS5_IJSB_NSA_ILi0EEESW_EEEEENS5_IJNS4_10UnderscoreESZ_SZ_EEEEENS4_13SM90_TMA_LOADENS4_14ComposedLayoutINS4_7SwizzleILi3ELi4ELi3EEENS4_18smem_ptr_flag_bitsILi32EEENST_INS5_IJNSA_ILi8EEESH_EEENS5_IJSH_SB_EEEEEEEvNS4_8identityES12_NS13_INS14_ILi1ELi4ELi3EEES17_NST_INS5_IJS18_S18_EEENS5_IJSB_S18_EEEEEEENS4_9Copy_AtomIJNS4_39AutoVectorizingCopyWithAssumedAlignmentILi128EEEfEEES1D_EENS_8epilogue10collective6detail29Sm90TmaWarpSpecializedAdapterINS1P_15DefaultEpilogueIfSJ_SJ_NS1O_6thread17LinearCombinationIfLi1EffLNS1T_9ScaleType4KindE0ELNS_15FloatRoundStyleE2EfEENS1_15EpilogueDefaultEEEEEvvEEEEvNT_6ParamsE,"",@"SHT_CUDA_INFO"
	.sectionflags	@""
	.align	4


	//----- nvinfo : EIATTR_CUDA_API_VERSION
	.align		4
        /*0000*/ 	.byte	0x04, 0x37
        /*0002*/ 	.short	(.L_22 - .L_21)
.L_21:
        /*0004*/ 	.word	0x00000082


	//----- nvinfo : EIATTR_KPARAM_INFO
	.align		4
.L_22:
        /*0008*/ 	.byte	0x04, 0x17
        /*000a*/ 	.short	(.L_24 - .L_23)
.L_23:
        /*000c*/ 	.word	0x00000000
        /*0010*/ 	.short	0x0000
        /*0012*/ 	.short	0x0070
        /*0014*/ 	.byte	0x00, 0xf0, 0x01, 0x10


	//----- nvinfo : EIATTR_SPARSE_MMA_MASK
	.align		4
.L_24:
        /*0018*/ 	.byte	0x03, 0x50
        /*001a*/ 	.short	0x0000


	//----- nvinfo : EIATTR_MAXREG_COUNT
	.align		4
        /*001c*/ 	.byte	0x03, 0x1b
        /*001e*/ 	.short	0x00a8


	//----- nvinfo : EIATTR_NUM_BARRIERS
	.align		4
        /*0020*/ 	.byte	0x02, 0x4c
        /*0022*/ 	.byte	0x01
	.zero		1


	//----- nvinfo : EIATTR_EXTERNS
	.align		4
        /*0024*/ 	.byte	0x04, 0x0f
        /*0026*/ 	.short	(.L_26 - .L_25)


	//   ....[0]....
	.align		4
.L_25:
        /*0028*/ 	.word	index@(__assertfail)


	//----- nvinfo : EIATTR_MERCURY_ISA_VERSION
	.align		4
.L_26:
        /*002c*/ 	.byte	0x03, 0x5f
        /*002e*/ 	.short	0x0101


	//----- nvinfo : EIATTR_INT_WARP_WIDE_INSTR_OFFSETS
	.align		4
        /*0030*/ 	.byte	0x04, 0x31
        /*0032*/ 	.short	(.L_28 - .L_27)


	//   ....[0]....
.L_27:
        /*0034*/ 	.word	0x000003b0


	//   ....[1]....
        /*0038*/ 	.word	0x000003e0


	//   ....[2]....
        /*003c*/ 	.word	0x000004c0


	//----- nvinfo : EIATTR_COOP_GROUP_MASK_REGIDS
	.align		4
.L_28:
        /*0040*/ 	.byte	0x04, 0x29
        /*0042*/ 	.short	(.L_30 - .L_29)


	//   ....[0]....
.L_29:
        /*0044*/ 	.word	0xffffffff


	//   ....[1]....
        /*0048*/ 	.word	0xffffffff


	//   ....[2]....
        /*004c*/ 	.word	0xffffffff


	//   ....[3]....
        /*0050*/ 	.word	0xffffffff


	//   ....[4]....
        /*0054*/ 	.word	0x0500000f


	//----- nvinfo : EIATTR_COOP_GROUP_INSTR_OFFSETS
	.align		4
.L_30:
        /*0058*/ 	.byte	0x04, 0x28
        /*005a*/ 	.short	(.L_32 - .L_31)


	//   ....[0]....
.L_31:
        /*005c*/ 	.word	0x00000060


	//   ....[1]....
        /*0060*/ 	.word	0x00000070


	//   ....[2]....
        /*0064*/ 	.word	0x00000130


	//   ....[3]....
        /*0068*/ 	.word	0x000002c0


	//   ....[4]....
        /*006c*/ 	.word	0x0000af00


	//----- nvinfo : EIATTR_REG_RECONFIG
	.align		4
.L_32:
        /*0070*/ 	.byte	0x01, 0x54
	.zero		2


	//----- nvinfo : EIATTR_SYSCALL_OFFSETS
	.align		4
        /*0074*/ 	.byte	0x04, 0x46
        /*0076*/ 	.short	(.L_34 - .L_33)


	//   ....[0]....
.L_33:
        /*0078*/ 	.word	0x00001080


	//   ....[1]....
        /*007c*/ 	.word	0x000011b0


	//   ....[2]....
        /*0080*/ 	.word	0x000012a0


	//   ....[3]....
        /*0084*/ 	.word	0x00009b20


	//   ....[4]....
        /*0088*/ 	.word	0x00009c50


	//----- nvinfo : EIATTR_MBARRIER_INSTR_OFFSETS
	.align		4
.L_34:
        /*008c*/ 	.byte	0x04, 0x39
        /*008e*/ 	.short	(.L_36 - .L_35)


	//   ....[0]....
.L_35:
        /*0090*/ 	.word	0x00000230
        /*0094*/ 	.word	0x000000ff
        /*0098*/ 	.word	0x00000000
        /*009c*/ 	.short	0x0100
        /*009e*/ 	.byte	0x08
	.zero		1


	//   ....[1]....
        /*00a0*/ 	.word	0x00000240
        /*00a4*/ 	.word	0x000000ff
        /*00a8*/ 	.word	0x00000020
        /*00ac*/ 	.short	0x0100
        /*00ae*/ 	.byte	0x08
	.zero		1


	//   ....[2]....
        /*00b0*/ 	.word	0x00000250
        /*00b4*/ 	.word	0x000000ff
        /*00b8*/ 	.word	0x00000008
        /*00bc*/ 	.short	0x0100
        /*00be*/ 	.byte	0x08
	.zero		1


	//   ....[3]....
        /*00c0*/ 	.word	0x00000260
        /*00c4*/ 	.word	0x000000ff
        /*00c8*/ 	.word	0x00000028
        /*00cc*/ 	.short	0x0100
        /*00ce*/ 	.byte	0x08
	.zero		1


	//   ....[4]....
        /*00d0*/ 	.word	0x00000270
        /*00d4*/ 	.word	0x000000ff
        /*00d8*/ 	.word	0x00000010
        /*00dc*/ 	.short	0x0100
        /*00de*/ 	.byte	0x08
	.zero		1


	//   ....[5]....
        /*00e0*/ 	.word	0x00000280
        /*00e4*/ 	.word	0x000000ff
        /*00e8*/ 	.word	0x00000030
        /*00ec*/ 	.short	0x0100
        /*00ee*/ 	.byte	0x08
	.zero		1


	//   ....[6]....
        /*00f0*/ 	.word	0x00000290
        /*00f4*/ 	.word	0x000000ff
        /*00f8*/ 	.word	0x00000018
        /*00fc*/ 	.short	0x0100
        /*00fe*/ 	.byte	0x08
	.zero		1


	//   ....[7]....
        /*0100*/ 	.word	0x000002a0
        /*0104*/ 	.word	0x000000ff
        /*0108*/ 	.word	0x00000038
        /*010c*/ 	.short	0x0100
        /*010e*/ 	.byte	0x08
	.zero		1


	//   ....[8]....
        /*0110*/ 	.word	0x00000530
        /*0114*/ 	.word	0x000000ff
        /*0118*/ 	.word	0x00000050
        /*011c*/ 	.short	0x0100
        /*011e*/ 	.byte	0x06
	.zero		1


	//   ....[9]....
        /*0120*/ 	.word	0x00000590
        /*0124*/ 	.word	0x000000ff
        /*0128*/ 	.word	0x00000058
        /*012c*/ 	.short	0x0100
        /*012e*/ 	.byte	0x06
	.zero		1


	//   ....[10]....
        /*0130*/ 	.word	0x00001360
        /*0134*/ 	.word	0x00000003
        /*0138*/ 	.word	0x00000000
        /*013c*/ 	.short	0x010a
        /*013e*/ 	.byte	0x3f
	.zero		1


	//   ....[11]....
        /*0140*/ 	.word	0x000013a0
        /*0144*/ 	.word	0x00000003
        /*0148*/ 	.word	0x00000000
        /*014c*/ 	.short	0x010a
        /*014e*/ 	.byte	0x3f
	.zero		1


	//   ....[12]....
        /*0150*/ 	.word	0x000015a0
        /*0154*/ 	.word	0x00000003
        /*0158*/ 	.word	0x00000000
        /*015c*/ 	.short	0x010a
        /*015e*/ 	.byte	0x3f
	.zero		1


	//   ....[13]....
        /*0160*/ 	.word	0x00001910
        /*0164*/ 	.word	0x00000003
        /*0168*/ 	.word	0x00000000
        /*016c*/ 	.short	0x010a
        /*016e*/ 	.byte	0x3f
	.zero		1


	//   ....[14]....
        /*0170*/ 	.word	0x00001c30
        /*0174*/ 	.word	0x0000000b
        /*0178*/ 	.word	0x00000000
        /*017c*/ 	.short	0x010a
        /*017e*/ 	.byte	0x3f
	.zero		1


	//   ....[15]....
        /*0180*/ 	.word	0x00001db0
        /*0184*/ 	.word	0x000000ff
        /*0188*/ 	.word	0x00000000
        /*018c*/ 	.short	0x0101
        /*018e*/ 	.byte	0x05
	.zero		1


	//   ....[16]....
        /*0190*/ 	.word	0x00001f30
        /*0194*/ 	.word	0x0000000b
        /*0198*/ 	.word	0x00000000
        /*019c*/ 	.short	0x010a
        /*019e*/ 	.byte	0x3f
	.zero		1


	//   ....[17]....
        /*01a0*/ 	.word	0x00002270
        /*01a4*/ 	.word	0x000000ff
        /*01a8*/ 	.word	0x00000000
        /*01ac*/ 	.short	0x0101
        /*01ae*/ 	.byte	0x04
	.zero		1


	//   ....[18]....
        /*01b0*/ 	.word	0x00002470
        /*01b4*/ 	.word	0x000000ff
        /*01b8*/ 	.word	0x00000000
        /*01bc*/ 	.short	0x0101
        /*01be*/ 	.byte	0x04
	.zero		1


	//   ....[19]....
        /*01c0*/ 	.word	0x00009e00
        /*01c4*/ 	.word	0x00000004
        /*01c8*/ 	.word	0x00000020
        /*01cc*/ 	.short	0x010a
        /*01ce*/ 	.byte	0x3f
	.zero		1


	//   ....[20]....
        /*01d0*/ 	.word	0x0000a5c0
        /*01d4*/ 	.word	0x00000003
        /*01d8*/ 	.word	0x00000058
        /*01dc*/ 	.short	0x0101
        /*01de*/ 	.byte	0x3f
	.zero		1


	//   ....[21]....
        /*01e0*/ 	.word	0x0000acc0
        /*01e4*/ 	.word	0x00000005
        /*01e8*/ 	.word	0x00000000
        /*01ec*/ 	.short	0x010a
        /*01ee*/ 	.byte	0x3f
	.zero		1


	//   ....[22]....
        /*01f0*/ 	.word	0x0000ad40
        /*01f4*/ 	.word	0x00000007
        /*01f8*/ 	.word	0x00000000
        /*01fc*/ 	.short	0x010a
        /*01fe*/ 	.byte	0x3f
	.zero		1


	//   ....[23]....
        /*0200*/ 	.word	0x0000add0
        /*0204*/ 	.word	0x00000006
        /*0208*/ 	.word	0x00000000
        /*020c*/ 	.short	0x010a
        /*020e*/ 	.byte	0x3f
	.zero		1


	//   ....[24]....
        /*0210*/ 	.word	0x0000ae60
        /*0214*/ 	.word	0x00000003
        /*0218*/ 	.word	0x00000000
        /*021c*/ 	.short	0x010a
        /*021e*/ 	.byte	0x3f
	.zero		1


	//   ....[25]....
        /*0220*/ 	.word	0x0000af30
        /*0224*/ 	.word	0x00000003
        /*0228*/ 	.word	0x00000000
        /*022c*/ 	.short	0x010a
        /*022e*/ 	.byte	0x3f
	.zero		1


	//   ....[26]....
        /*0230*/ 	.word	0x0000af80
        /*0234*/ 	.word	0x00000003
        /*0238*/ 	.word	0x00000000
        /*023c*/ 	.short	0x010a
        /*023e*/ 	.byte	0x3f
	.zero		1


	//   ....[27]....
        /*0240*/ 	.word	0x0000afd0
        /*0244*/ 	.word	0x0000000b
        /*0248*/ 	.word	0x00000000
        /*024c*/ 	.short	0x010a
        /*024e*/ 	.byte	0x3f
	.zero		1


	//   ....[28]....
        /*0250*/ 	.word	0x0000b0a0
        /*0254*/ 	.word	0x00000004
        /*0258*/ 	.word	0x00000020
        /*025c*/ 	.short	0x010a
        /*025e*/ 	.byte	0x3f
	.zero		1


	//   ....[29]....
        /*0260*/ 	.word	0x0000b170
        /*0264*/ 	.word	0x00000005
        /*0268*/ 	.word	0x00000000
        /*026c*/ 	.short	0x010a
        /*026e*/ 	.byte	0x3f
	.zero		1


	//   ....[30]....
        /*0270*/ 	.word	0x0000b1c0
        /*0274*/ 	.word	0x00000007
        /*0278*/ 	.word	0x00000000
        /*027c*/ 	.short	0x010a
        /*027e*/ 	.byte	0x3f
	.zero		1


	//   ....[31]....
        /*0280*/ 	.word	0x0000b210
        /*0284*/ 	.word	0x00000006
        /*0288*/ 	.word	0x00000000
        /*028c*/ 	.short	0x010a
        /*028e*/ 	.byte	0x3f
	.zero		1


	//----- nvinfo : EIATTR_NUM_MBARRIERS
	.align		4
.L_36:
        /*0290*/ 	.byte	0x03, 0x38
        /*0292*/ 	.short	0x000a


	//----- nvinfo : EIATTR_EXIT_INSTR_OFFSETS
	.align		4
        /*0294*/ 	.byte	0x04, 0x1c
        /*0296*/ 	.short	(.L_38 - .L_37)


	//   ....[0]....
.L_37:
        /*0298*/ 	.word	0x000005e0


	//   ....[1]....
        /*029c*/ 	.word	0x00000ea0


	//   ....[2]....
        /*02a0*/ 	.word	0x00009110


	//   ....[3]....
        /*02a4*/ 	.word	0x00009730


	//   ....[4]....
        /*02a8*/ 	.word	0x0000aeb0


	//----- nvinfo : EIATTR_MAX_THREADS
	.align		4
.L_38:
        /*02ac*/ 	.byte	0x04, 0x05
        /*02ae*/ 	.short	(.L_40 - .L_39)
.L_39:
        /*02b0*/ 	.word	0x00000180
        /*02b4*/ 	.word	0x00000001
        /*02b8*/ 	.word	0x00000001


	//----- nvinfo : EIATTR_CRS_STACK_SIZE
	.align		4
.L_40:
        /*02bc*/ 	.byte	0x04, 0x1e
        /*02be*/ 	.short	(.L_42 - .L_41)
.L_41:
        /*02c0*/ 	.word	0x00000000


	//----- nvinfo : EIATTR_CBANK_PARAM_SIZE
	.align		4
.L_42:
        /*02c4*/ 	.byte	0x03, 0x19
        /*02c6*/ 	.short	0x0470


	//----- nvinfo : EIATTR_PARAM_CBANK
	.align		4
        /*02c8*/ 	.byte	0x04, 0x0a
        /*02ca*/ 	.short	(.L_44 - .L_43)
	.align		4
.L_43:
        /*02cc*/ 	.word	index@(.nv.constant0._ZN7cutlass13device_kernelINS_4gemm6kernel13GemmUniversalIN4cute5tupleIJiiiiEEENS1_10collective13CollectiveMmaINS1_39MainloopSm90TmaGmmaRmemAWarpSpecializedILi4ENS5_IJNS4_1CILi1EEESB_SB_EEENS1_35KernelTmaWarpSpecializedCooperativeEEENS5_IJNSA_ILi128EEENSA_ILi256EEENSA_ILi32EEEEEEfNS5_IJlSB_lEEEfNS5_IJSB_llEEENS4_8TiledMMAINS4_8MMA_AtomIJNS4_4SM904GMMA30MMA_64x256x8_F32TF32TF32_RS_TNILNSO_7ScaleInE1ELSQ_1EEEEEENS4_6LayoutINS5_IJNSA_ILi2EEESB_SB_EEENS5_IJSB_NSA_ILi0EEESW_EEEEENS5_IJNS4_10UnderscoreESZ_SZ_EEEEENS4_13SM90_TMA_LOADENS4_14ComposedLayoutINS4_7SwizzleILi3ELi4ELi3EEENS4_18smem_ptr_flag_bitsILi32EEENST_INS5_IJNSA_ILi8EEESH_EEENS5_IJSH_SB_EEEEEEEvNS4_8identityES12_NS13_INS14_ILi1ELi4ELi3EEES17_NST_INS5_IJS18_S18_EEENS5_IJSB_S18_EEEEEEENS4_9Copy_AtomIJNS4_39AutoVectorizingCopyWithAssumedAlignmentILi128EEEfEEES1D_EENS_8epilogue10collective6detail29Sm90TmaWarpSpecializedAdapterINS1P_15DefaultEpilogueIfSJ_SJ_NS1O_6thread17LinearCombinationIfLi1EffLNS1T_9ScaleType4KindE0ELNS_15FloatRoundStyleE2EfEENS1_15EpilogueDefaultEEEEEvvEEEEvNT_6ParamsE)
        /*02d0*/ 	.short	0x0210
        /*02d2*/ 	.short	0x0470


	//----- nvinfo : EIATTR_SW_WAR
	.align		4
.L_44:
        /*02d4*/ 	.byte	0x04, 0x36
        /*02d6*/ 	.short	(.L_46 - .L_45)
.L_45:
        /*02d8*/ 	.word	0x00000008
.L_46:


//--------------------- .nv.callgraph             --------------------------
	.section	.nv.callgraph,"",@"SHT_CUDA_CALLGRAPH"
	.align	4
	.sectionentsize	8
	.align		4
        /*0000*/ 	.word	0x00000000
	.align		4
        /*0004*/ 	.word	0xffffffff
	.align		4
        /*0008*/ 	.word	index@(_ZN7cutlass13device_kernelINS_4gemm6kernel13GemmUniversalIN4cute5tupleIJiiiiEEENS1_10collective13CollectiveMmaINS1_39MainloopSm90TmaGmmaRmemAWarpSpecializedILi4ENS5_IJNS4_1CILi1EEESB_SB_EEENS1_35KernelTmaWarpSpecializedCooperativeEEENS5_IJNSA_ILi128EEENSA_ILi256EEENSA_ILi32EEEEEEfNS5_IJlSB_lEEEfNS5_IJSB_llEEENS4_8TiledMMAINS4_8MMA_AtomIJNS4_4SM904GMMA30MMA_64x256x8_F32TF32TF32_RS_TNILNSO_7ScaleInE1ELSQ_1EEEEEENS4_6LayoutINS5_IJNSA_ILi2EEESB_SB_EEENS5_IJSB_NSA_ILi0EEESW_EEEEENS5_IJNS4_10UnderscoreESZ_SZ_EEEEENS4_13SM90_TMA_LOADENS4_14ComposedLayoutINS4_7SwizzleILi3ELi4ELi3EEENS4_18smem_ptr_flag_bitsILi32EEENST_INS5_IJNSA_ILi8EEESH_EEENS5_IJSH_SB_EEEEEEEvNS4_8identityES12_NS13_INS14_ILi1ELi4ELi3EEES17_NST_INS5_IJS18_S18_EEENS5_IJSB_S18_EEEEEEENS4_9Copy_AtomIJNS4_39AutoVectorizingCopyWithAssumedAlignmentILi128EEEfEEES1D_EENS_8epilogue10collective6detail29Sm90TmaWarpSpecializedAdapterINS1P_15DefaultEpilogueIfSJ_SJ_NS1O_6thread17LinearCombinationIfLi1EffLNS1T_9ScaleType4KindE0ELNS_15FloatRoundStyleE2EfEENS1_15EpilogueDefaultEEEEEvvEEEEvNT_6ParamsE)
	.align		4
        /*000c*/ 	.word	index@(__assertfail)
	.align		4
        /*0010*/ 	.word	0x00000000
	.align		4
        /*0014*/ 	.word	0xfffffffe
	.align		4
        /*0018*/ 	.word	0x00000000
	.align		4
        /*001c*/ 	.word	0xfffffffd
	.align		4
        /*0020*/ 	.word	0x00000000
	.align		4
        /*0024*/ 	.word	0xfffffffc


//--------------------- .nv.constant4             --------------------------
	.section	.nv.constant4,"a",@progbits
	.align	8
	.align		8
.nv.constant4:
        /*0000*/ 	.dword	__assertfail
	.align		8
        /*0008*/ 	.dword	__unnamed_1
	.align		8
        /*0010*/ 	.dword	__unnamed_2
	.align		8
        /*0018*/ 	.dword	_ZN40_INTERNAL_353e3534_4_k_cu_c3f4e34c_384074cuda3std3__45__cpo5beginE
	.align		8
        /*0020*/ 	.dword	_ZN40_INTERNAL_353e3534_4_k_cu_c3f4e34c_384074cuda3std3__45__cpo3endE
	.align		8
        /*0028*/ 	.dword	_ZN40_INTERNAL_353e3534_4_k_cu_c3f4e34c_384074cuda3std3__45__cpo6cbeginE
	.align		8
        /*0030*/ 	.dword	_ZN40_INTERNAL_353e3534_4_k_cu_c3f4e34c_384074cuda3std3__45__cpo4cendE
	.align		8
        /*0038*/ 	.dword	_ZN40_INTERNAL_353e3534_4_k_cu_c3f4e34c_384074cuda3std3__442_GLOBAL__N__353e3534_4_k_cu_c3f4e34c_384076ignoreE
	.align		8
        /*0040*/ 	.dword	_ZN40_INTERNAL_353e3534_4_k_cu_c3f4e34c_384074cuda3std3__419piecewise_constructE
	.align		8
        /*0048*/ 	.dword	_ZN40_INTERNAL_353e3534_4_k_cu_c3f4e34c_384074cuda3std3__48in_placeE
	.align		8
        /*0050*/ 	.dword	_ZN40_INTERNAL_353e3534_4_k_cu_c3f4e34c_384074cuda3std6ranges3__45__cpo4swapE
	.align		8
        /*0058*/ 	.dword	_ZN40_INTERNAL_353e3534_4_k_cu_c3f4e34c_384074cuda3std6ranges3__45__cpo9iter_moveE
	.align		8
        /*0060*/ 	.dword	_ZN40_INTERNAL_353e3534_4_k_cu_c3f4e34c_384074cute7productE
	.align		8
        /*0068*/ 	.dword	_ZN40_INTERNAL_353e3534_4_k_cu_c3f4e34c_384074cute1_E
	.align		8
        /*0070*/ 	.dword	$str$24
	.align		8
        /*0078*/ 	.dword	$str$25


//--------------------- .text._ZN7cutlass13device_kernelINS_4gemm6kernel13GemmUniversalIN4cute5tupleIJiiiiEEENS1_10collective13CollectiveMmaINS1_39MainloopSm90TmaGmmaRmemAWarpSpecializedILi4ENS5_IJNS4_1CILi1EEESB_SB_EEENS1_35KernelTmaWarpSpecializedCooperativeEEENS5_IJNSA_ILi128EEENSA_ILi256EEENSA_ILi32EEEEEEfNS5_IJlSB_lEEEfNS5_IJSB_llEEENS4_8TiledMMAINS4_8MMA_AtomIJNS4_4SM904GMMA30MMA_64x256x8_F32TF32TF32_RS_TNILNSO_7ScaleInE1ELSQ_1EEEEEENS4_6LayoutINS5_IJNSA_ILi2EEESB_SB_EEENS5_IJSB_NSA_ILi0EEESW_EEEEENS5_IJNS4_10UnderscoreESZ_SZ_EEEEENS4_13SM90_TMA_LOADENS4_14ComposedLayoutINS4_7SwizzleILi3ELi4ELi3EEENS4_18smem_ptr_flag_bitsILi32EEENST_INS5_IJNSA_ILi8EEESH_EEENS5_IJSH_SB_EEEEEEEvNS4_8identityES12_NS13_INS14_ILi1ELi4ELi3EEES17_NST_INS5_IJS18_S18_EEENS5_IJSB_S18_EEEEEEENS4_9Copy_AtomIJNS4_39AutoVectorizingCopyWithAssumedAlignmentILi128EEEfEEES1D_EENS_8epilogue10collective6detail29Sm90TmaWarpSpecializedAdapterINS1P_15DefaultEpilogueIfSJ_SJ_NS1O_6thread17LinearCombinationIfLi1EffLNS1T_9ScaleType4KindE0ELNS_15FloatRoundStyleE2EfEENS1_15EpilogueDefaultEEEEEvvEEEEvNT_6ParamsE --------------------------
	.section	.text._ZN7cutlass13device_kernelINS_4gemm6kernel13GemmUniversalIN4cute5tupleIJiiiiEEENS1_10collective13CollectiveMmaINS1_39MainloopSm90TmaGmmaRmemAWarpSpecializedILi4ENS5_IJNS4_1CILi1EEESB_SB_EEENS1_35KernelTmaWarpSpecializedCooperativeEEENS5_IJNSA_ILi128EEENSA_ILi256EEENSA_ILi32EEEEEEfNS5_IJlSB_lEEEfNS5_IJSB_llEEENS4_8TiledMMAINS4_8MMA_AtomIJNS4_4SM904GMMA30MMA_64x256x8_F32TF32TF32_RS_TNILNSO_7ScaleInE1ELSQ_1EEEEEENS4_6LayoutINS5_IJNSA_ILi2EEESB_SB_EEENS5_IJSB_NSA_ILi0EEESW_EEEEENS5_IJNS4_10UnderscoreESZ_SZ_EEEEENS4_13SM90_TMA_LOADENS4_14ComposedLayoutINS4_7SwizzleILi3ELi4ELi3EEENS4_18smem_ptr_flag_bitsILi32EEENST_INS5_IJNSA_ILi8EEESH_EEENS5_IJSH_SB_EEEEEEEvNS4_8identityES12_NS13_INS14_ILi1ELi4ELi3EEES17_NST_INS5_IJS18_S18_EEENS5_IJSB_S18_EEEEEEENS4_9Copy_AtomIJNS4_39AutoVectorizingCopyWithAssumedAlignmentILi128EEEfEEES1D_EENS_8epilogue10collective6detail29Sm90TmaWarpSpecializedAdapterINS1P_15DefaultEpilogueIfSJ_SJ_NS1O_6thread17LinearCombinationIfLi1EffLNS1T_9ScaleType4KindE0ELNS_15FloatRoundStyleE2EfEENS1_15EpilogueDefaultEEEEEvvEEEEvNT_6ParamsE,"ax",@progbits
	.align	128
.text._ZN7cutlass13device_kernelINS_4gemm6kernel13GemmUniversalIN4cute5tupleIJiiiiEEENS1_10collective13CollectiveMmaINS1_39MainloopSm90TmaGmmaRmemAWarpSpecializedILi4ENS5_IJNS4_1CILi1EEESB_SB_EEENS1_35KernelTmaWarpSpecializedCooperativeEEENS5_IJNSA_ILi128EEENSA_ILi256EEENSA_ILi32EEEEEEfNS5_IJlSB_lEEEfNS5_IJSB_llEEENS4_8TiledMMAINS4_8MMA_AtomIJNS4_4SM904GMMA30MMA_64x256x8_F32TF32TF32_RS_TNILNSO_7ScaleInE1ELSQ_1EEEEEENS4_6LayoutINS5_IJNSA_ILi2EEESB_SB_EEENS5_IJSB_NSA_ILi0EEESW_EEEEENS5_IJNS4_10UnderscoreESZ_SZ_EEEEENS4_13SM90_TMA_LOADENS4_14ComposedLayoutINS4_7SwizzleILi3ELi4ELi3EEENS4_18smem_ptr_flag_bitsILi32EEENST_INS5_IJNSA_ILi8EEESH_EEENS5_IJSH_SB_EEEEEEEvNS4_8identityES12_NS13_INS14_ILi1ELi4ELi3EEES17_NST_INS5_IJS18_S18_EEENS5_IJSB_S18_EEEEEEENS4_9Copy_AtomIJNS4_39AutoVectorizingCopyWithAssumedAlignmentILi128EEEfEEES1D_EENS_8epilogue10collective6detail29Sm90TmaWarpSpecializedAdapterINS1P_15DefaultEpilogueIfSJ_SJ_NS1O_6thread17LinearCombinationIfLi1EffLNS1T_9ScaleType4KindE0ELNS_15FloatRoundStyleE2EfEENS1_15EpilogueDefaultEEEEEvvEEEEvNT_6ParamsE:
        .type           _ZN7cutlass13device_kernelINS_4gemm6kernel13GemmUniversalIN4cute5tupleIJiiiiEEENS1_10collective13CollectiveMmaINS1_39MainloopSm90TmaGmmaRmemAWarpSpecializedILi4ENS5_IJNS4_1CILi1EEESB_SB_EEENS1_35KernelTmaWarpSpecializedCooperativeEEENS5_IJNSA_ILi128EEENSA_ILi256EEENSA_ILi32EEEEEEfNS5_IJlSB_lEEEfNS5_IJSB_llEEENS4_8TiledMMAINS4_8MMA_AtomIJNS4_4SM904GMMA30MMA_64x256x8_F32TF32TF32_RS_TNILNSO_7ScaleInE1ELSQ_1EEEEEENS4_6LayoutINS5_IJNSA_ILi2EEESB_SB_EEENS5_IJSB_NSA_ILi0EEESW_EEEEENS5_IJNS4_10UnderscoreESZ_SZ_EEEEENS4_13SM90_TMA_LOADENS4_14ComposedLayoutINS4_7SwizzleILi3ELi4ELi3EEENS4_18smem_ptr_flag_bitsILi32EEENST_INS5_IJNSA_ILi8EEESH_EEENS5_IJSH_SB_EEEEEEEvNS4_8identityES12_NS13_INS14_ILi1ELi4ELi3EEES17_NST_INS5_IJS18_S18_EEENS5_IJSB_S18_EEEEEEENS4_9Copy_AtomIJNS4_39AutoVectorizingCopyWithAssumedAlignmentILi128EEEfEEES1D_EENS_8epilogue10collective6detail29Sm90TmaWarpSpecializedAdapterINS1P_15DefaultEpilogueIfSJ_SJ_NS1O_6thread17LinearCombinationIfLi1EffLNS1T_9ScaleType4KindE0ELNS_15FloatRoundStyleE2EfEENS1_15EpilogueDefaultEEEEEvvEEEEvNT_6ParamsE,@function
        .size           _ZN7cutlass13device_kernelINS_4gemm6kernel13GemmUniversalIN4cute5tupleIJiiiiEEENS1_10collective13CollectiveMmaINS1_39MainloopSm90TmaGmmaRmemAWarpSpecializedILi4ENS5_IJNS4_1CILi1EEESB_SB_EEENS1_35KernelTmaWarpSpecializedCooperativeEEENS5_IJNSA_ILi128EEENSA_ILi256EEENSA_ILi32EEEEEEfNS5_IJlSB_lEEEfNS5_IJSB_llEEENS4_8TiledMMAINS4_8MMA_AtomIJNS4_4SM904GMMA30MMA_64x256x8_F32TF32TF32_RS_TNILNSO_7ScaleInE1ELSQ_1EEEEEENS4_6LayoutINS5_IJNSA_ILi2EEESB_SB_EEENS5_IJSB_NSA_ILi0EEESW_EEEEENS5_IJNS4_10UnderscoreESZ_SZ_EEEEENS4_13SM90_TMA_LOADENS4_14ComposedLayoutINS4_7SwizzleILi3ELi4ELi3EEENS4_18smem_ptr_flag_bitsILi32EEENST_INS5_IJNSA_ILi8EEESH_EEENS5_IJSH_SB_EEEEEEEvNS4_8identityES12_NS13_INS14_ILi1ELi4ELi3EEES17_NST_INS5_IJS18_S18_EEENS5_IJSB_S18_EEEEEEENS4_9Copy_AtomIJNS4_39AutoVectorizingCopyWithAssumedAlignmentILi128EEEfEEES1D_EENS_8epilogue10collective6detail29Sm90TmaWarpSpecializedAdapterINS1P_15DefaultEpilogueIfSJ_SJ_NS1O_6thread17LinearCombinationIfLi1EffLNS1T_9ScaleType4KindE0ELNS_15FloatRoundStyleE2EfEENS1_15EpilogueDefaultEEEEEvvEEEEvNT_6ParamsE,(.L_x_337 - _ZN7cutlass13device_kernelINS_4gemm6kernel13GemmUniversalIN4cute5tupleIJiiiiEEENS1_10collective13CollectiveMmaINS1_39MainloopSm90TmaGmmaRmemAWarpSpecializedILi4ENS5_IJNS4_1CILi1EEESB_SB_EEENS1_35KernelTmaWarpSpecializedCooperativeEEENS5_IJNSA_ILi128EEENSA_ILi256EEENSA_ILi32EEEEEEfNS5_IJlSB_lEEEfNS5_IJSB_llEEENS4_8TiledMMAINS4_8MMA_AtomIJNS4_4SM904GMMA30MMA_64x256x8_F32TF32TF32_RS_TNILNSO_7ScaleInE1ELSQ_1EEEEEENS4_6LayoutINS5_IJNSA_ILi2EEESB_SB_EEENS5_IJSB_NSA_ILi0EEESW_EEEEENS5_IJNS4_10UnderscoreESZ_SZ_EEEEENS4_13SM90_TMA_LOADENS4_14ComposedLayoutINS4_7SwizzleILi3ELi4ELi3EEENS4_18smem_ptr_flag_bitsILi32EEENST_INS5_IJNSA_ILi8EEESH_EEENS5_IJSH_SB_EEEEEEEvNS4_8identityES12_NS13_INS14_ILi1ELi4ELi3EEES17_NST_INS5_IJS18_S18_EEENS5_IJSB_S18_EEEEEEENS4_9Copy_AtomIJNS4_39AutoVectorizingCopyWithAssumedAlignmentILi128EEEfEEES1D_EENS_8epilogue10collective6detail29Sm90TmaWarpSpecializedAdapterINS1P_15DefaultEpilogueIfSJ_SJ_NS1O_6thread17LinearCombinationIfLi1EffLNS1T_9ScaleType4KindE0ELNS_15FloatRoundStyleE2EfEENS1_15EpilogueDefaultEEEEEvvEEEEvNT_6ParamsE)
        .other          _ZN7cutlass13device_kernelINS_4gemm6kernel13GemmUniversalIN4cute5tupleIJiiiiEEENS1_10collective13CollectiveMmaINS1_39MainloopSm90TmaGmmaRmemAWarpSpecializedILi4ENS5_IJNS4_1CILi1EEESB_SB_EEENS1_35KernelTmaWarpSpecializedCooperativeEEENS5_IJNSA_ILi128EEENSA_ILi256EEENSA_ILi32EEEEEEfNS5_IJlSB_lEEEfNS5_IJSB_llEEENS4_8TiledMMAINS4_8MMA_AtomIJNS4_4SM904GMMA30MMA_64x256x8_F32TF32TF32_RS_TNILNSO_7ScaleInE1ELSQ_1EEEEEENS4_6LayoutINS5_IJNSA_ILi2EEESB_SB_EEENS5_IJSB_NSA_ILi0EEESW_EEEEENS5_IJNS4_10UnderscoreESZ_SZ_EEEEENS4_13SM90_TMA_LOADENS4_14ComposedLayoutINS4_7SwizzleILi3ELi4ELi3EEENS4_18smem_ptr_flag_bitsILi32EEENST_INS5_IJNSA_ILi8EEESH_EEENS5_IJSH_SB_EEEEEEEvNS4_8identityES12_NS13_INS14_ILi1ELi4ELi3EEES17_NST_INS5_IJS18_S18_EEENS5_IJSB_S18_EEEEEEENS4_9Copy_AtomIJNS4_39AutoVectorizingCopyWithAssumedAlignmentILi128EEEfEEES1D_EENS_8epilogue10collective6detail29Sm90TmaWarpSpecializedAdapterINS1P_15DefaultEpilogueIfSJ_SJ_NS1O_6thread17LinearCombinationIfLi1EffLNS1T_9ScaleType4KindE0ELNS_15FloatRoundStyleE2EfEENS1_15EpilogueDefaultEEEEEvvEEEEvNT_6ParamsE,@"STO_CUDA_ENTRY STV_DEFAULT"
_ZN7cutlass13device_kernelINS_4gemm6kernel13GemmUniversalIN4cute5tupleIJiiiiEEENS1_10collective13CollectiveMmaINS1_39MainloopSm90TmaGmmaRmemAWarpSpecializedILi4ENS5_IJNS4_1CILi1EEESB_SB_EEENS1_35KernelTmaWarpSpecializedCooperativeEEENS5_IJNSA_ILi128EEENSA_ILi256EEENSA_ILi32EEEEEEfNS5_IJlSB_lEEEfNS5_IJSB_llEEENS4_8TiledMMAINS4_8MMA_AtomIJNS4_4SM904GMMA30MMA_64x256x8_F32TF32TF32_RS_TNILNSO_7ScaleInE1ELSQ_1EEEEEENS4_6LayoutINS5_IJNSA_ILi2EEESB_SB_EEENS5_IJSB_NSA_ILi0EEESW_EEEEENS5_IJNS4_10UnderscoreESZ_SZ_EEEEENS4_13SM90_TMA_LOADENS4_14ComposedLayoutINS4_7SwizzleILi3ELi4ELi3EEENS4_18smem_ptr_flag_bitsILi32EEENST_INS5_IJNSA_ILi8EEESH_EEENS5_IJSH_SB_EEEEEEEvNS4_8identityES12_NS13_INS14_ILi1ELi4ELi3EEES17_NST_INS5_IJS18_S18_EEENS5_IJSB_S18_EEEEEEENS4_9Copy_AtomIJNS4_39AutoVectorizingCopyWithAssumedAlignmentILi128EEEfEEES1D_EENS_8epilogue10collective6detail29Sm90TmaWarpSpecializedAdapterINS1P_15DefaultEpilogueIfSJ_SJ_NS1O_6thread17LinearCombinationIfLi1EffLNS1T_9ScaleType4KindE0ELNS_15FloatRoundStyleE2EfEENS1_15EpilogueDefaultEEEEEvvEEEEvNT_6ParamsE:
[----:B------:R-:W0:Y:S01]  /*0000*/  LDC R1, c[0x0][0x28] ;  /* 0x00000a00ff017b82 */ /* 0x000e220000000800 */
[----:B------:R-:W1:Y:S01]  /*0010*/  S2R R18, SR_TID.X ;  /* 0x0000000000127919 */ /* 0x000e620000002100 */
[----:B------:R-:W-:Y:S01]  /*0020*/  ELECT P0, URZ, PT ;  /* 0x00000000003f782f */ /* 0x000fe20003800000 */
[----:B------:R-:W-:Y:S01]  /*0030*/  BSSY B0, `(.L_x_0) ;  /* 0x000000f000007945 */ /* 0x000fe20003800000 */
[--C-:B-1----:R-:W-:Y:S02]  /*0040*/  SHF.R.U32.HI R0, RZ, 0x5, R18.reuse ;  /* 0x00000005ff007819 */ /* 0x102fe40000011612 */
[----:B------:R-:W-:-:S03]  /*0050*/  SHF.R.U32.HI R155, RZ, 0x7, R18 ;  /* 0x00000007ff9b7819 */ /* 0x000fc60000011612 */
[----:B------:R-:W1:Y:S04]  /*0060*/  SHFL.IDX PT, R5, R0, RZ, 0x1f ;  /* 0x00001fff00057589 */ /* 0x000e6800000e0000 */
[----:B------:R2:W3:Y:S01]  /*0070*/  SHFL.IDX PT, R8, R155, RZ, 0x1f ;  /* 0x00001fff9b087589 */ /* 0x0004e200000e0000 */
[----:B-1----:R-:W-:-:S13]  /*0080*/  ISETP.NE.OR P0, PT, R5, RZ, !P0 ;  /* 0x000000ff0500720c */ /* 0x002fda0004705670 */
[----:B0-23--:R-:W-:Y:S05]  /*0090*/  @P0 BRA `(.L_x_1) ;  /* 0x0000000000200947 */ /* 0x00dfea0003800000 */
[----:B------:R-:W-:Y:S02]  /*00a0*/  ULDC.64 UR4, c[0x0][0x198] ;  /* 0x0000660000047ab9 */ /* 0x000fe40000000a00 */
[----:B------:R-:W-:Y:S02]  /*00b0*/  UIADD3 UR6, UP0, UR4, 0xf0, URZ ;  /* 0x000000f004067890 */ /* 0x000fe4000ff1e03f */
[----:B------:R-:W-:Y:S02]  /*00c0*/  UIADD3 UR4, UP1, UR4, 0x1f0, URZ ;  /* 0x000001f004047890 */ /* 0x000fe4000ff3e03f */
[----:B------:R-:W-:Y:S02]  /*00d0*/  UIADD3.X UR7, URZ, UR5, URZ, UP0, !UPT ;  /* 0x000000053f077290 */ /* 0x000fe400087fe43f */
[----:B------:R-:W-:-:S07]  /*00e0*/  UIADD3.X UR5, URZ, UR5, URZ, UP1, !UPT ;  /* 0x000000053f057290 */ /* 0x000fce0008ffe43f */
[----:B------:R0:W-:Y:S02]  /*00f0*/  UTMACCTL.PF [UR6] ;  /* 0x00000000060079b9 */ /* 0x0001e40008040000 */
[----:B------:R0:W-:Y:S02]  /*0100*/  UTMACCTL.PF [UR4] ;  /* 0x00000000040079b9 */ /* 0x0001e40008040000 */
[----:B0-----:R-:W-:Y:S01]  /*0110*/  NOP ;  /* 0x0000000000007918 */ /* 0x001fe20000000000 */
.L_x_1:
[----:B------:R-:W-:Y:S05]  /*0120*/  BSYNC B0 ;  /* 0x0000000000007941 */ /* 0x000fea0003800000 */
.L_x_0:
[----:B------:R-:W0:Y:S02]  /*0130*/  SHFL.IDX PT, R2, R0, RZ, 0x1f ;  /* 0x00001fff00027589 */ /* 0x000e2400000e0000 */
[----:B0-----:R-:W-:-:S13]  /*0140*/  ISETP.NE.AND P0, PT, R2, RZ, PT ;  /* 0x000000ff0200720c */ /* 0x001fda0003f05270 */
[----:B------:R-:W-:Y:S05]  /*0150*/  @P0 BRA `(.L_x_2) ;  /* 0x0000000000580947 */ /* 0x000fea0003800000 */
[----:B------:R-:W0:Y:S01]  /*0160*/  S2UR UR8, SR_CgaCtaId ;  /* 0x00000000000879c3 */ /* 0x000e220000008800 */
[----:B------:R-:W-:Y:S01]  /*0170*/  UMOV UR4, 0x400 ;  /* 0x0000040000047882 */ /* 0x000fe20000000000 */
[----:B------:R-:W-:Y:S01]  /*0180*/  UMOV UR5, 0x1 ;  /* 0x0000000100057882 */ /* 0x000fe20000000000 */
[----:B------:R-:W-:Y:S01]  /*0190*/  UMOV UR6, 0x100 ;  /* 0x0000010000067882 */ /* 0x000fe20000000000 */
[----:B------:R-:W-:Y:S01]  /*01a0*/  ELECT P0, URZ, PT ;  /* 0x00000000003f782f */ /* 0x000fe20003800000 */
[----:B------:R-:W-:-:S04]  /*01b0*/  UIADD3 UR6, -UR6, 0x100000, URZ ;  /* 0x0010000006067890 */ /* 0x000fc8000fffe13f */
[----:B------:R-:W-:Y:S02]  /*01c0*/  USHF.L.U32 UR7, UR6, 0xb, URZ ;  /* 0x0000000b06077899 */ /* 0x000fe4000800063f */
[----:B------:R-:W-:Y:S02]  /*01d0*/  USHF.L.U32 UR6, UR6, 0x1, URZ ;  /* 0x0000000106067899 */ /* 0x000fe4000800063f */
[----:B0-----:R-:W-:Y:S02]  /*01e0*/  ULEA UR8, UR8, UR4, 0x18 ;  /* 0x0000000408087291 */ /* 0x001fe4000f8ec03f */
[----:B------:R-:W-:-:S04]  /*01f0*/  UIADD3 UR4, -UR5, 0x100000, URZ ;  /* 0x0010000005047890 */ /* 0x000fc8000fffe13f */
[----:B------:R-:W-:Y:S02]  /*0200*/  USHF.L.U32 UR5, UR4, 0xb, URZ ;  /* 0x0000000b04057899 */ /* 0x000fe4000800063f */
[----:B------:R-:W-:Y:S01]  /*0210*/  USHF.L.U32 UR4, UR4, 0x1, URZ ;  /* 0x0000000104047899 */ /* 0x000fe2000800063f */
[----:B------:R-:W0:Y:S11]  /*0220*/  FENCE.VIEW.ASYNC.S ;  /* 0x00000000000073c6 */ /* 0x000e360000000000 */
[----:B0-----:R0:W1:Y:S01]  /*0230*/  SYNCS.EXCH.64 URZ, [UR8], UR4 ;  /* 0x00000004083f75b2 */ /* 0x0010620008000100 */
[----:B------:R0:W2:Y:S01]  /*0240*/  SYNCS.EXCH.64 URZ, [UR8+0x20], UR6 ;  /* 0x00002006083f75b2 */ /* 0x0000a20008000100 */
[----:B------:R0:W3:Y:S01]  /*0250*/  SYNCS.EXCH.64 URZ, [UR8+0x8], UR4 ;  /* 0x00000804083f75b2 */ /* 0x0000e20008000100 */
[----:B------:R0:W4:Y:S01]  /*0260*/  SYNCS.EXCH.64 URZ, [UR8+0x28], UR6 ;  /* 0x00002806083f75b2 */ /* 0x0001220008000100 */
[----:B------:R0:W0:Y:S01]  /*0270*/  SYNCS.EXCH.64 URZ, [UR8+0x10], UR4 ;  /* 0x00001004083f75b2 */ /* 0x0000220008000100 */
[----:B------:R0:W0:Y:S01]  /*0280*/  SYNCS.EXCH.64 URZ, [UR8+0x30], UR6 ;  /* 0x00003006083f75b2 */ /* 0x0000220008000100 */
[----:B------:R0:W0:Y:S01]  /*0290*/  SYNCS.EXCH.64 URZ, [UR8+0x18], UR4 ;  /* 0x00001804083f75b2 */ /* 0x0000220008000100 */
[----:B------:R0:W0:Y:S01]  /*02a0*/  SYNCS.EXCH.64 URZ, [UR8+0x38], UR6 ;  /* 0x00003806083f75b2 */ /* 0x0000220008000100 */
[----:B------:R-:W-:Y:S01]  /*02b0*/  NOP ;  /* 0x0000000000007918 */ /* 0x000fe20000000000 */
.L_x_2:
[----:B------:R-:W5:Y:S01]  /*02c0*/  SHFL.IDX PT, R0, R0, RZ, 0x1f ;  /* 0x00001fff00007589 */ /* 0x000f6200000e0000 */
[----:B------:R-:W-:Y:S01]  /*02d0*/  ELECT P0, URZ, PT ;  /* 0x00000000003f782f */ /* 0x000fe20003800000 */
[----:B------:R-:W1:Y:S01]  /*02e0*/  LDC R2, c[0x0][0x65c] ;  /* 0x00019700ff027b82 */ /* 0x000e620000000800 */
[----:B------:R-:W-:Y:S01]  /*02f0*/  SHF.R.S32.HI R6, RZ, 0x1f, R5 ;  /* 0x0000001fff067819 */ /* 0x000fe20000011405 */
[----:B------:R-:W2:Y:S01]  /*0300*/  S2R R3, SR_CTAID.Y ;  /* 0x0000000000037919 */ /* 0x000ea20000002600 */
[----:B0-----:R-:W-:Y:S01]  /*0310*/  UMOV UR4, 0x20 ;  /* 0x0000002000047882 */ /* 0x001fe20000000000 */
[----:B------:R-:W-:Y:S01]  /*0320*/  ISETP.NE.AND P2, PT, R8, RZ, PT ;  /* 0x000000ff0800720c */ /* 0x000fe20003f45270 */
[----:B------:R-:W-:Y:S01]  /*0330*/  NOP ;  /* 0x0000000000007918 */ /* 0x000fe20000000000 */
[----:B------:R-:W0:Y:S01]  /*0340*/  S2R R4, SR_CTAID.X ;  /* 0x0000000000047919 */ /* 0x000e220000002500 */
[----:B------:R-:W-:Y:S01]  /*0350*/  LEA.HI R6, R6, R5, RZ, 0x2 ;  /* 0x0000000506067211 */ /* 0x000fe200078f10ff */
[----:B------:R-:W-:Y:S01]  /*0360*/  NOP ;  /* 0x0000000000007918 */ /* 0x000fe20000000000 */
[----:B-----5:R-:W-:-:S02]  /*0370*/  ISETP.NE.OR P0, PT, R0, RZ, !P0 ;  /* 0x000000ff0000720c */ /* 0x020fc40004705670 */
[----:B-1----:R-:W-:-:S04]  /*0380*/  ISETP.NE.AND P3, PT, R2, 0x1, PT ;  /* 0x000000010200780c */ /* 0x002fc80003f65270 */
[----:B------:R-:W-:Y:S02]  /*0390*/  P2R R0, PR, RZ, 0x8 ;  /* 0x00000008ff007803 */ /* 0x000fe40000000000 */
[----:B------:R-:W-:-:S05]  /*03a0*/  LOP3.LUT R0, R6, 0xfffffffc, RZ, 0xc0, !PT ;  /* 0xfffffffc06007812 */ /* 0x000fca00078ec0ff */
[----:B------:R-:W-:Y:S01]  /*03b0*/  VOTEU.ALL UP0, P0 ;  /* 0x00000000003f7886 */ /* 0x000fe20000000000 */
[----:B------:R-:W-:Y:S01]  /*03c0*/  IMAD.IADD R0, R5, 0x1, -R0 ;  /* 0x0000000105007824 */ /* 0x000fe200078e0a00 */
[----:B------:R-:W0:Y:S01]  /*03d0*/  @P3 LDC R17, c[0x0][0x10] ;  /* 0x00000400ff113b82 */ /* 0x000e220000000800 */
[----:B------:R-:W-:Y:S01]  /*03e0*/  VOTEU.ALL UP1, P0 ;  /* 0x00000000003f7886 */ /* 0x000fe20000020000 */
[----:B--2---:R-:W-:Y:S01]  /*03f0*/  @P3 IMAD.MOV.U32 R6, RZ, RZ, R3 ;  /* 0x000000ffff063224 */ /* 0x004fe200078e0003 */
[----:B------:R-:W-:Y:S01]  /*0400*/  @!UP0 UMOV UR6, 0x400 ;  /* 0x0000040000068882 */ /* 0x000fe20000000000 */
[----:B------:R-:W-:-:S04]  /*0410*/  @!UP0 UIADD3 UR4, -UR4, 0x100000, URZ ;  /* 0x0010000004048890 */ /* 0x000fc8000fffe13f */
[----:B------:R-:W-:Y:S02]  /*0420*/  @!UP0 USHF.L.U32 UR5, UR4, 0xb, URZ ;  /* 0x0000000b04058899 */ /* 0x000fe4000800063f */
[----:B------:R-:W-:Y:S01]  /*0430*/  @!UP0 USHF.L.U32 UR4, UR4, 0x1, URZ ;  /* 0x0000000104048899 */ /* 0x000fe2000800063f */
[----:B------:R-:W-:Y:S02]  /*0440*/  @P3 IMAD.MOV.U32 R7, RZ, RZ, RZ ;  /* 0x000000ffff073224 */ /* 0x000fe400078e00ff */
[----:B------:R-:W-:Y:S01]  /*0450*/  IMAD.MOV.U32 R5, RZ, RZ, RZ ;  /* 0x000000ffff057224 */ /* 0x000fe200078e00ff */
[----:B------:R-:W1:Y:S01]  /*0460*/  @!UP0 S2UR UR7, SR_CgaCtaId ;  /* 0x00000000000789c3 */ /* 0x000e620000008800 */
[----:B------:R-:W-:-:S07]  /*0470*/  @P3 IMAD.MOV.U32 R11, RZ, RZ, RZ ;  /* 0x000000ffff0b3224 */ /* 0x000fce00078e00ff */
[----:B------:R-:W2:Y:S01]  /*0480*/  @!P3 LDC R9, c[0x0][0xc] ;  /* 0x00000300ff09bb82 */ /* 0x000ea20000000800 */
[----:B0-----:R-:W-:-:S04]  /*0490*/  @P3 IMAD.WIDE.U32 R16, R4, R17, R6 ;  /* 0x0000001104103225 */ /* 0x001fc800078e0006 */
[----:B------:R-:W-:Y:S01]  /*04a0*/  @P3 IMAD.IADD R17, R17, 0x1, R11 ;  /* 0x0000000111113824 */ /* 0x000fe200078e020b */
[----:B-1----:R-:W-:Y:S01]  /*04b0*/  @!UP0 ULEA UR6, UR7, UR6, 0x18 ;  /* 0x0000000607068291 */ /* 0x002fe2000f8ec03f */
[----:B------:R-:W-:Y:S01]  /*04c0*/  VOTEU.ALL UP0, P0 ;  /* 0x00000000003f7886 */ /* 0x000fe20000000000 */
[----:B------:R-:W-:-:S04]  /*04d0*/  ISETP.NE.AND P0, PT, R0, 0x3, PT ;  /* 0x000000030000780c */ /* 0x000fc80003f05270 */
[----:B------:R-:W-:Y:S01]  /*04e0*/  ISETP.EQ.OR P0, PT, R0, RZ, !P0 ;  /* 0x000000ff0000720c */ /* 0x000fe20004702670 */
[----:B--2---:R-:W-:-:S03]  /*04f0*/  @!P3 IMAD.WIDE.U32 R6, R9, R3, R4 ;  /* 0x000000030906b225 */ /* 0x004fc600078e0004 */
[C---:B------:R-:W-:Y:S01]  /*0500*/  ISETP.EQ.AND P0, PT, R8.reuse, RZ, P0 ;  /* 0x000000ff0800720c */ /* 0x040fe20000702270 */
[----:B------:R-:W-:Y:S01]  /*0510*/  VIADD R8, R8, 0xffffffff ;  /* 0xffffffff08087836 */ /* 0x000fe20000000000 */
[----:B------:R-:W0:Y:S02]  /*0520*/  FENCE.VIEW.ASYNC.S ;  /* 0x00000000000073c6 */ /* 0x000e240000000000 */
[----:B0-----:R0:W3:Y:S01]  /*0530*/  @!UP0 SYNCS.EXCH.64 URZ, [UR6+0x50], UR4 ;  /* 0x00005004063f85b2 */ /* 0x0010e20008000100 */
[----:B------:R-:W-:Y:S01]  /*0540*/  @!P3 IMAD.MOV.U32 R16, RZ, RZ, R6 ;  /* 0x000000ffff10b224 */ /* 0x000fe200078e0006 */
[----:B------:R-:W-:Y:S01]  /*0550*/  SEL R19, RZ, 0x1, !P0 ;  /* 0x00000001ff137807 */ /* 0x000fe20004000000 */
[----:B------:R-:W-:Y:S01]  /*0560*/  @!P3 IMAD.MOV.U32 R17, RZ, RZ, R7 ;  /* 0x000000ffff11b224 */ /* 0x000fe200078e0007 */
[----:B------:R-:W-:-:S04]  /*0570*/  ISETP.GE.U32.AND P1, PT, R8, 0x2, PT ;  /* 0x000000020800780c */ /* 0x000fc80003f26070 */
[----:B------:R-:W-:Y:S01]  /*0580*/  SEL R19, R19, 0x2, P1 ;  /* 0x0000000213137807 */ /* 0x000fe20000800000 */
[----:B------:R0:W3:Y:S01]  /*0590*/  @!UP1 SYNCS.EXCH.64 URZ, [UR6+0x58], UR4 ;  /* 0x00005804063f95b2 */ /* 0x0000e20008000100 */
[----:B------:R-:W-:Y:S01]  /*05a0*/  NOP ;  /* 0x0000000000007918 */ /* 0x000fe20000000000 */
[----:B---34-:R-:W-:Y:S06]  /*05b0*/  BAR.SYNC.DEFER_BLOCKING 0x0 ;  /* 0x0000000000007b1d */ /* 0x018fec0000010000 */
[----:B------:R-:W-:Y:S05]  /*05c0*/  @!P2 BRA `(.L_x_3) ;  /* 0x0000008800d4a947 */ /* 0x000fea0003800000 */
[----:B------:R-:W-:-:S13]  /*05d0*/  ISETP.GT.U32.AND P0, PT, R8, 0x1, PT ;  /* 0x000000010800780c */ /* 0x000fda0003f04070 */
[----:B0-----:R-:W-:Y:S05]  /*05e0*/  @P0 EXIT ;  /* 0x000000000000094d */ /* 0x001fea0003800000 */
[----:B------:R-:W-:Y:S01]  /*05f0*/  ULDC.64 UR4, c[0x0][0x650] ;  /* 0x0001940000047ab9 */ /* 0x000fe20000000a00 */
[----:B------:R-:W-:Y:S01]  /*0600*/  PRMT R0, RZ, 0x7610, R0 ;  /* 0x00007610ff007816 */ /* 0x000fe20000000000 */
[----:B------:R-:W-:Y:S01]  /*0610*/  IMAD.MOV.U32 R154, RZ, RZ, -0x1 ;  /* 0xffffffffff9a7424 */ /* 0x000fe200078e00ff */
[----:B------:R-:W-:Y:S01]  /*0620*/  ISETP.GE.U32.AND P0, PT, R16, UR4, PT ;  /* 0x0000000410007c0c */ /* 0x000fe2000bf06070 */
[----:B------:R-:W-:Y:S02]  /*0630*/  IMAD.MOV.U32 R152, RZ, RZ, -0x1 ;  /* 0xffffffffff987424 */ /* 0x000fe400078e00ff */
[----:B------:R-:W-:Y:S01]  /*0640*/  IMAD.MOV.U32 R153, RZ, RZ, -0x1 ;  /* 0xffffffffff997424 */ /* 0x000fe200078e00ff */
[----:B------:R-:W-:-:S13]  /*0650*/  ISETP.GE.U32.AND.EX P0, PT, R17, UR5, PT, P0 ;  /* 0x0000000511007c0c */ /* 0x000fda000bf06100 */
[----:B------:R-:W-:Y:S05]  /*0660*/  @P0 BRA `(.L_x_4) ;  /* 0x0000000400540947 */ /* 0x000fea0003800000 */
[----:B------:R-:W0:Y:S01]  /*0670*/  LDC.64 R14, c[0x0][0x628] ;  /* 0x00018a00ff0e7b82 */ /* 0x000e220000000a00 */
[----:B------:R-:W-:Y:S02]  /*0680*/  IMAD.MOV.U32 R6, RZ, RZ, R16 ;  /* 0x000000ffff067224 */ /* 0x000fe400078e0010 */
[----:B------:R-:W-:-:S05]  /*0690*/  IMAD.MOV.U32 R7, RZ, RZ, R17 ;  /* 0x000000ffff077224 */ /* 0x000fca00078e0011 */
[----:B------:R-:W1:Y:S08]  /*06a0*/  LDC R0, c[0x0][0x630] ;  /* 0x00018c00ff007b82 */ /* 0x000e700000000800 */
[----:B------:R-:W2:Y:S01]  /*06b0*/  LDC.64 R20, c[0x0][0x620] ;  /* 0x00018800ff147b82 */ /* 0x000ea20000000a00 */
[----:B0-----:R-:W-:-:S04]  /*06c0*/  ISETP.NE.U32.AND P0, PT, R14, RZ, PT ;  /* 0x000000ff0e00720c */ /* 0x001fc80003f05070 */
[----:B------:R-:W-:-:S13]  /*06d0*/  ISETP.NE.AND.EX P0, PT, R15, RZ, PT, P0 ;  /* 0x000000ff0f00720c */ /* 0x000fda0003f05300 */
[----:B-12---:R-:W-:Y:S05]  /*06e0*/  @!P0 BRA `(.L_x_5) ;  /* 0x0000000000288947 */ /* 0x006fea0003800000 */
[----:B------:R-:W0:Y:S02]  /*06f0*/  LDC R11, c[0x0][0x634] ;  /* 0x00018d00ff0b7b82 */ /* 0x000e240000000800 */
[----:B0-----:R-:W-:-:S05]  /*0700*/  IADD3 R11, P0, R16, R11, RZ ;  /* 0x0000000b100b7210 */ /* 0x001fca0007f1e0ff */
[----:B------:R-:W-:-:S04]  /*0710*/  IMAD.X R13, RZ, RZ, R17, P0 ;  /* 0x000000ffff0d7224 */ /* 0x000fc800000e0611 */
[----:B------:R-:W-:-:S04]  /*0720*/  IMAD.WIDE.U32 R6, R13, R14, RZ ;  /* 0x0000000e0d067225 */ /* 0x000fc800078e00ff */
[----:B------:R-:W-:-:S04]  /*0730*/  IMAD.WIDE.U32 R8, P0, R11, R15, R6 ;  /* 0x0000000f0b087225 */ /* 0x000fc80007800006 */
[----:B------:R-:W-:-:S04]  /*0740*/  IMAD.WIDE.U32 R6, R11, R14, RZ ;  /* 0x0000000e0b067225 */ /* 0x000fc800078e00ff */
[----:B------:R-:W-:Y:S01]  /*0750*/  IMAD.X R11, RZ, RZ, RZ, P0 ;  /* 0x000000ffff0b7224 */ /* 0x000fe200000e06ff */
[----:B------:R-:W-:Y:S01]  /*0760*/  IADD3 RZ, P0, R7, R8, RZ ;  /* 0x0000000807ff7210 */ /* 0x000fe20007f1e0ff */
[----:B------:R-:W-:-:S04]  /*0770*/  IMAD.MOV.U32 R10, RZ, RZ, R9 ;  /* 0x000000ffff0a7224 */ /* 0x000fc800078e0009 */
[----:B------:R-:W-:-:S08]  /*0780*/  IMAD.WIDE.U32.X R6, R13, R15, R10, P0 ;  /* 0x0000000f0d067225 */ /* 0x000fd000000e040a */
.L_x_5:
[-CC-:B------:R-:W-:Y:S01]  /*0790*/  SHF.R.U64 R153, R6, R0.reuse, R7.reuse ;  /* 0x0000000006997219 */ /* 0x180fe20000001207 */
[----:B------:R-:W0:Y:S01]  /*07a0*/  LDC R10, c[0x0][0x618] ;  /* 0x00018600ff0a7b82 */ /* 0x000e220000000800 */
[----:B------:R-:W-:Y:S01]  /*07b0*/  SHF.R.U32.HI R5, RZ, R0, R7 ;  /* 0x00000000ff057219 */ /* 0x000fe20000011607 */
[----:B------:R-:W-:Y:S01]  /*07c0*/  ULDC UR4, c[0x0][0x150] ;  /* 0x0000540000047ab9 */ /* 0x000fe20000000800 */
[----:B------:R-:W-:Y:S02]  /*07d0*/  IADD3 R9, P0, RZ, -R153, RZ ;  /* 0x80000099ff097210 */ /* 0x000fe40007f1e0ff */
[----:B------:R-:W-:-:S03]  /*07e0*/  I2FP.F32.U32 R0, R4 ;  /* 0x0000000400007245 */ /* 0x000fc60000201000 */
[----:B------:R-:W1:Y:S01]  /*07f0*/  LDC.64 R26, c[0x0][0x640] ;  /* 0x00019000ff1a7b82 */ /* 0x000e620000000a00 */
[----:B------:R-:W-:Y:S02]  /*0800*/  IMAD.X R11, RZ, RZ, ~R5, P0 ;  /* 0x000000ffff0b7224 */ /* 0x000fe400000e0e05 */
[----:B------:R-:W-:Y:S01]  /*0810*/  FMUL R0, R0, UR4 ;  /* 0x0000000400007c20 */ /* 0x000fe20008400000 */
[----:B------:R-:W-:Y:S01]  /*0820*/  IMAD.WIDE.U32 R6, R9, R20, R16 ;  /* 0x0000001409067225 */ /* 0x000fe200078e0010 */
[----:B------:R-:W-:-:S03]  /*0830*/  ULDC UR4, c[0x0][0x154] ;  /* 0x0000550000047ab9 */ /* 0x000fc60000000800 */
[----:B------:R-:W-:Y:S01]  /*0840*/  IMAD R8, R11, R20, RZ ;  /* 0x000000140b087224 */ /* 0x000fe200078e02ff */
[----:B------:R-:W2:Y:S01]  /*0850*/  LDC R5, c[0x0][0x144] ;  /* 0x00005100ff057b82 */ /* 0x000ea20000000800 */
[----:B------:R-:W3:Y:S02]  /*0860*/  F2I.U32.TRUNC.NTZ R0, R0 ;  /* 0x0000000000007305 */ /* 0x000ee4000020f000 */
[----:B------:R-:W-:-:S04]  /*0870*/  IMAD R9, R9, R21, R8 ;  /* 0x0000001509097224 */ /* 0x000fc800078e0208 */
[----:B------:R-:W-:Y:S01]  /*0880*/  IMAD.IADD R7, R7, 0x1, R9 ;  /* 0x0000000107077824 */ /* 0x000fe200078e0209 */
[----:B------:R-:W4:Y:S01]  /*0890*/  LDC R12, c[0x0][0x608] ;  /* 0x00018200ff0c7b82 */ /* 0x000f220000000800 */
[----:B------:R-:W-:-:S03]  /*08a0*/  IMAD.MOV.U32 R9, RZ, RZ, -0x1 ;  /* 0xffffffffff097424 */ /* 0x000fc600078e00ff */
[-CC-:B0-----:R-:W-:Y:S02]  /*08b0*/  SHF.R.U64 R20, R6, R10.reuse, R7.reuse ;  /* 0x0000000a06147219 */ /* 0x181fe40000001207 */
[----:B------:R-:W-:Y:S02]  /*08c0*/  I2FP.F32.U32 R6, R3 ;  /* 0x0000000300067245 */ /* 0x000fe40000201000 */
[----:B------:R-:W0:Y:S01]  /*08d0*/  LDC R24, c[0x0][0x658] ;  /* 0x00019600ff187b82 */ /* 0x000e220000000800 */
[----:B-1----:R-:W-:Y:S01]  /*08e0*/  ISETP.NE.U32.AND P0, PT, R26, RZ, PT ;  /* 0x000000ff1a00720c */ /* 0x002fe20003f05070 */
[----:B---3--:R-:W-:Y:S01]  /*08f0*/  IMAD.MOV R8, RZ, RZ, -R0 ;  /* 0x000000ffff087224 */ /* 0x008fe200078e0a00 */
[----:B------:R-:W-:Y:S01]  /*0900*/  SHF.R.U32.HI R7, RZ, R10, R7 ;  /* 0x0000000aff077219 */ /* 0x000fe20000011607 */
[----:B------:R-:W-:Y:S01]  /*0910*/  FMUL R6, R6, UR4 ;  /* 0x0000000406067c20 */ /* 0x000fe20008400000 */
[----:B------:R-:W-:-:S03]  /*0920*/  ISETP.NE.AND.EX P0, PT, R27, RZ, PT, P0 ;  /* 0x000000ff1b00720c */ /* 0x000fc60003f05300 */
[----:B------:R-:W1:Y:S01]  /*0930*/  LDC R14, c[0x0][0x148] ;  /* 0x00005200ff0e7b82 */ /* 0x000e620000000800 */
[----:B--2---:R-:W-:-:S07]  /*0940*/  IMAD R0, R5, R8, R4 ;  /* 0x0000000805007224 */ /* 0x004fce00078e0204 */
[----:B------:R-:W2:Y:S01]  /*0950*/  LDC R22, c[0x0][0x600] ;  /* 0x00018000ff167b82 */ /* 0x000ea20000000800 */
[-CC-:B----4-:R-:W-:Y:S02]  /*0960*/  SHF.R.U64 R28, R20, R12.reuse, R7.reuse ;  /* 0x0000000c141c7219 */ /* 0x190fe40000001207 */
[----:B------:R-:W-:Y:S01]  /*0970*/  SHF.R.U32.HI R5, RZ, R12, R7 ;  /* 0x0000000cff057219 */ /* 0x000fe20000011607 */
[----:B------:R-:W-:Y:S01]  /*0980*/  IMAD.MOV.U32 R7, RZ, RZ, 0x1 ;  /* 0x00000001ff077424 */ /* 0x000fe200078e00ff */
[----:B------:R3:W4:Y:S03]  /*0990*/  F2I.U32.TRUNC.NTZ R12, R6 ;  /* 0x00000006000c7305 */ /* 0x000726000020f000 */
[----:B------:R-:W1:Y:S01]  /*09a0*/  LDC R15, c[0x0][0x648] ;  /* 0x00019200ff0f7b82 */ /* 0x000e620000000800 */
[-C--:B0-----:R-:W-:Y:S02]  /*09b0*/  SHF.L.U32 R4, R9, R24.reuse, RZ ;  /* 0x0000001809047219 */ /* 0x081fe400000006ff */
[----:B------:R-:W-:-:S02]  /*09c0*/  SHF.R.U64 R30, R28, R24, R5 ;  /* 0x000000181c1e7219 */ /* 0x000fc40000001205 */
[----:B------:R-:W-:Y:S02]  /*09d0*/  LOP3.LUT R11, RZ, R4, RZ, 0x33, !PT ;  /* 0x00000004ff0b7212 */ /* 0x000fe400078e33ff */
[-C--:B------:R-:W-:Y:S01]  /*09e0*/  SHF.R.U32.HI R5, RZ, R24.reuse, R5 ;  /* 0x00000018ff057219 */ /* 0x080fe20000011605 */
[----:B------:R-:W0:Y:S01]  /*09f0*/  LDC R21, c[0x0][0x638] ;  /* 0x00018e00ff157b82 */ /* 0x000e220000000800 */
[----:B------:R-:W-:Y:S01]  /*0a00*/  SHF.L.U32 R10, R7, R24, RZ ;  /* 0x00000018070a7219 */ /* 0x000fe200000006ff */
[----:B------:R-:W-:-:S06]  /*0a10*/  IMAD.MOV.U32 R4, RZ, RZ, R30 ;  /* 0x000000ffff047224 */ /* 0x000fcc00078e001e */
[----:B------:R-:W0:Y:S01]  /*0a20*/  LDC R154, c[0x0][0x610] ;  /* 0x00018400ff9a7b82 */ /* 0x000e220000000800 */
[----:B---34-:R-:W-:Y:S05]  /*0a30*/  @!P0 BRA `(.L_x_6) ;  /* 0x0000000000288947 */ /* 0x018fea0003800000 */
[----:B------:R-:W3:Y:S02]  /*0a40*/  LDC R9, c[0x0][0x64c] ;  /* 0x00019300ff097b82 */ /* 0x000ee40000000800 */
[----:B---3--:R-:W-:-:S05]  /*0a50*/  IADD3 R9, P0, R30, R9, RZ ;  /* 0x000000091e097210 */ /* 0x008fca0007f1e0ff */
        /* <DEDUP_REMOVED lines=8> */
.L_x_6:
[----:B-1----:R-:W-:Y:S01]  /*0ae0*/  SHF.R.U64 R4, R4, R15, R5 ;  /* 0x0000000f04047219 */ /* 0x002fe20000001205 */
[----:B--2---:R-:W-:Y:S01]  /*0af0*/  VIADD R5, R22, 0xffffffff ;  /* 0xffffffff16057836 */ /* 0x004fe20000000000 */
[----:B------:R-:W-:Y:S01]  /*0b00*/  LOP3.LUT R11, R28, R11, RZ, 0xc0, !PT ;  /* 0x0000000b1c0b7212 */ /* 0x000fe200078ec0ff */
[----:B------:R-:W-:Y:S02]  /*0b10*/  IMAD.MOV R12, RZ, RZ, -R12 ;  /* 0x000000ffff0c7224 */ /* 0x000fe400078e0a0c */
[----:B------:R-:W-:Y:S01]  /*0b20*/  IMAD.MOV R6, RZ, RZ, -R4 ;  /* 0x000000ffff067224 */ /* 0x000fe200078e0a04 */
[----:B------:R-:W-:Y:S01]  /*0b30*/  LOP3.LUT R5, R20, R5, RZ, 0xc0, !PT ;  /* 0x0000000514057212 */ /* 0x000fe200078ec0ff */
[----:B------:R-:W-:Y:S02]  /*0b40*/  @P3 IMAD R0, R14, R12, R3 ;  /* 0x0000000c0e003224 */ /* 0x000fe400078e0203 */
[----:B------:R-:W-:Y:S02]  /*0b50*/  IMAD R11, R10, R4, R11 ;  /* 0x000000040a0b7224 */ /* 0x000fe400078e020b */
[----:B0-----:R-:W-:-:S02]  /*0b60*/  IMAD R3, R6, R21, R30 ;  /* 0x0000001506037224 */ /* 0x001fc400078e021e */
[----:B------:R-:W-:Y:S02]  /*0b70*/  IMAD R154, R11, R154, R0 ;  /* 0x0000009a0b9a7224 */ /* 0x000fe400078e0200 */
[----:B------:R-:W-:Y:S02]  /*0b80*/  IMAD R3, R3, R22, R5 ;  /* 0x0000001603037224 */ /* 0x000fe400078e0205 */
[----:B------:R-:W-:-:S03]  /*0b90*/  IMAD.MOV.U32 R0, RZ, RZ, 0x1 ;  /* 0x00000001ff007424 */ /* 0x000fc600078e00ff */
[----:B------:R-:W-:Y:S02]  /*0ba0*/  SEL R152, R3, R154, !P3 ;  /* 0x0000009a03987207 */ /* 0x000fe40005800000 */
[----:B------:R-:W-:-:S07]  /*0bb0*/  SEL R154, R154, R3, !P3 ;  /* 0x000000039a9a7207 */ /* 0x000fce0005800000 */
.L_x_4:
[----:B------:R-:W-:-:S08]  /*0bc0*/  NOP ;  /* 0x0000000000007918 */ /* 0x000fd00000000000 */
[----:B------:R-:W0:Y:S02]  /*0bd0*/  USETMAXREG.TRY_ALLOC.CTAPOOL UP0, 0xe8 ;  /* 0x000000e8000079c8 */ /* 0x000e240008000600 */
[----:B0-----:R-:W-:-:S13]  /*0be0*/  PLOP3.LUT P0, PT, PT, PT, UP0, 0x80, 0x0 ;  /* 0x000000000000781c */ /* 0x001fda0003f0f008 */
[----:B------:R-:W-:Y:S05]  /*0bf0*/  @!P0 BRA `(.L_x_4) ;  /* 0xfffffffc00f08947 */ /* 0x000fea000383ffff */
[----:B------:R-:W-:Y:S01]  /*0c00*/  ULDC.64 UR4, c[0x0][0x598] ;  /* 0x0001660000047ab9 */ /* 0x000fe20000000a00 */
[----:B------:R-:W-:Y:S01]  /*0c10*/  ULDC.64 UR36, c[0x0][0x208] ;  /* 0x0000820000247ab9 */ /* 0x000fe20000000a00 */
[----:B------:R-:W-:-:S04]  /*0c20*/  ISETP.NE.U32.AND P0, PT, RZ, UR4, PT ;  /* 0x00000004ff007c0c */ /* 0x000fc8000bf05070 */
[----:B------:R-:W-:-:S13]  /*0c30*/  ISETP.NE.AND.EX P0, PT, RZ, UR5, PT, P0 ;  /* 0x00000005ff007c0c */ /* 0x000fda000bf05300 */
[----:B------:R-:W-:Y:S05]  /*0c40*/  @!P0 BRA `(.L_x_7) ;  /* 0x00000000001c8947 */ /* 0x000fea0003800000 */
[----:B------:R-:W0:Y:S02]  /*0c50*/  LDC.64 R4, c[0x0][0x598] ;  /* 0x00016600ff047b82 */ /* 0x000e240000000a00 */
[----:B0-----:R-:W2:Y:S02]  /*0c60*/  LDG.E.64 R4, desc[UR36][R4.64] ;  /* 0x0000002404047981 */ /* 0x001ea4000c1e1b00 */
[----:B--2---:R-:W-:-:S04]  /*0c70*/  ISETP.NE.U32.AND P0, PT, R4, RZ, PT ;  /* 0x000000ff0400720c */ /* 0x004fc80003f05070 */
[----:B------:R-:W-:-:S13]  /*0c80*/  ISETP.NE.AND.EX P0, PT, R5, RZ, PT, P0 ;  /* 0x000000ff0500720c */ /* 0x000fda0003f05300 */
[----:B------:R-:W-:Y:S05]  /*0c90*/  @!P0 BRA `(.L_x_7) ;  /* 0x0000000000088947 */ /* 0x000fea0003800000 */
[----:B------:R0:W5:Y:S01]  /*0ca0*/  LD.E R156, desc[UR36][R4.64] ;  /* 0x00000024049c7980 */ /* 0x000162000c101900 */
[----:B------:R-:W-:Y:S05]  /*0cb0*/  BRA `(.L_x_8) ;  /* 0x0000000000247947 */ /* 0x000fea0003800000 */
.L_x_7:
[----:B------:R-:W-:Y:S02]  /*0cc0*/  ULDC.64 UR4, c[0x0][0x588] ;  /* 0x0001620000047ab9 */ /* 0x000fe40000000a00 */
[----:B------:R-:W-:-:S04]  /*0cd0*/  ISETP.NE.U32.AND P0, PT, RZ, UR4, PT ;  /* 0x00000004ff007c0c */ /* 0x000fc8000bf05070 */
[----:B------:R-:W-:-:S13]  /*0ce0*/  ISETP.NE.AND.EX P0, PT, RZ, UR5, PT, P0 ;  /* 0x00000005ff007c0c */ /* 0x000fda000bf05300 */
[----:B------:R-:W-:Y:S05]  /*0cf0*/  @!P0 BRA `(.L_x_9) ;  /* 0x00000000000c8947 */ /* 0x000fea0003800000 */
[----:B------:R-:W0:Y:S02]  /*0d00*/  LDC.64 R156, c[0x0][0x588] ;  /* 0x00016200ff9c7b82 */ /* 0x000e240000000a00 */
[----:B0-----:R1:W5:Y:S01]  /*0d10*/  LDG.E R156, desc[UR36][R156.64] ;  /* 0x000000249c9c7981 */ /* 0x001362000c1e1900 */
[----:B------:R-:W-:Y:S05]  /*0d20*/  BRA `(.L_x_8) ;  /* 0x0000000000087947 */ /* 0x000fea0003800000 */
.L_x_9:
[----:B------:R-:W-:Y:S02]  /*0d30*/  ULDC UR4, c[0x0][0x580] ;  /* 0x0001600000047ab9 */ /* 0x000fe40000000800 */
[----:B------:R-:W-:-:S07]  /*0d40*/  IMAD.U32 R156, RZ, RZ, UR4 ;  /* 0x00000004ff9c7e24 */ /* 0x000fce000f8e00ff */
.L_x_8:
[----:B------:R-:W-:Y:S02]  /*0d50*/  ULDC.64 UR4, c[0x0][0x5a0] ;  /* 0x0001680000047ab9 */ /* 0x000fe40000000a00 */
[----:B------:R-:W-:-:S04]  /*0d60*/  ISETP.NE.U32.AND P0, PT, RZ, UR4, PT ;  /* 0x00000004ff007c0c */ /* 0x000fc8000bf05070 */
[----:B------:R-:W-:-:S13]  /*0d70*/  ISETP.NE.AND.EX P0, PT, RZ, UR5, PT, P0 ;  /* 0x00000005ff007c0c */ /* 0x000fda000bf05300 */
[----:B------:R-:W-:Y:S05]  /*0d80*/  @!P0 BRA `(.L_x_10) ;  /* 0x00000000001c8947 */ /* 0x000fea0003800000 */
[----:B0-----:R-:W0:Y:S02]  /*0d90*/  LDC.64 R4, c[0x0][0x5a0] ;  /* 0x00016800ff047b82 */ /* 0x001e240000000a00 */
[----:B0-----:R-:W2:Y:S02]  /*0da0*/  LDG.E.64 R4, desc[UR36][R4.64] ;  /* 0x0000002404047981 */ /* 0x001ea4000c1e1b00 */
[----:B--2---:R-:W-:-:S04]  /*0db0*/  ISETP.NE.U32.AND P0, PT, R4, RZ, PT ;  /* 0x000000ff0400720c */ /* 0x004fc80003f05070 */
[----:B------:R-:W-:-:S13]  /*0dc0*/  ISETP.NE.AND.EX P0, PT, R5, RZ, PT, P0 ;  /* 0x000000ff0500720c */ /* 0x000fda0003f05300 */
[----:B------:R-:W-:Y:S05]  /*0dd0*/  @!P0 BRA `(.L_x_10) ;  /* 0x0000000000088947 */ /* 0x000fea0003800000 */
[----:B-1----:R0:W5:Y:S01]  /*0de0*/  LD.E R157, desc[UR36][R4.64] ;  /* 0x00000024049d7980 */ /* 0x002162000c101900 */
[----:B------:R-:W-:Y:S05]  /*0df0*/  BRA `(.L_x_11) ;  /* 0x0000000000247947 */ /* 0x000fea0003800000 */
.L_x_10:
[----:B------:R-:W-:Y:S02]  /*0e00*/  ULDC.64 UR4, c[0x0][0x590] ;  /* 0x0001640000047ab9 */ /* 0x000fe40000000a00 */
[----:B------:R-:W-:-:S04]  /*0e10*/  ISETP.NE.U32.AND P0, PT, RZ, UR4, PT ;  /* 0x00000004ff007c0c */ /* 0x000fc8000bf05070 */
[----:B------:R-:W-:-:S13]  /*0e20*/  ISETP.NE.AND.EX P0, PT, RZ, UR5, PT, P0 ;  /* 0x00000005ff007c0c */ /* 0x000fda000bf05300 */
[----:B------:R-:W-:Y:S05]  /*0e30*/  @!P0 BRA `(.L_x_12) ;  /* 0x00000000000c8947 */ /* 0x000fea0003800000 */
[----:B0-----:R-:W1:Y:S02]  /*0e40*/  LDC.64 R4, c[0x0][0x590] ;  /* 0x00016400ff047b82 */ /* 0x001e640000000a00 */
[----:B-1----:R1:W5:Y:S01]  /*0e50*/  LDG.E R157, desc[UR36][R4.64] ;  /* 0x00000024049d7981 */ /* 0x002362000c1e1900 */
[----:B------:R-:W-:Y:S05]  /*0e60*/  BRA `(.L_x_11) ;  /* 0x0000000000087947 */ /* 0x000fea0003800000 */
.L_x_12:
[----:B------:R-:W-:Y:S02]  /*0e70*/  ULDC UR4, c[0x0][0x584] ;  /* 0x0001610000047ab9 */ /* 0x000fe40000000800 */
[----:B-1----:R-:W-:-:S07]  /*0e80*/  IMAD.U32 R157, RZ, RZ, UR4 ;  /* 0x00000004ff9d7e24 */ /* 0x002fce000f8e00ff */
.L_x_11:
[----:B------:R-:W-:-:S13]  /*0e90*/  LOP3.LUT P0, RZ, R0, 0xff, RZ, 0xc0, !PT ;  /* 0x000000ff00ff7812 */ /* 0x000fda000780c0ff */
[----:B------:R-:W-:Y:S05]  /*0ea0*/  @!P0 EXIT ;  /* 0x000000000000894d */ /* 0x000fea0003800000 */
[----:B------:R-:W-:Y:S01]  /*0eb0*/  ULDC UR4, c[0x0][0x28c] ;  /* 0x0000a30000047ab9 */ /* 0x000fe20000000800 */
[----:B------:R-:W-:Y:S01]  /*0ec0*/  LOP3.LUT R158, R19, 0x1, RZ, 0xfc, !PT ;  /* 0x00000001139e7812 */ /* 0x000fe200078efcff */
[----:B------:R-:W-:Y:S01]  /*0ed0*/  UIADD3 UR4, UR4, 0x1f, URZ ;  /* 0x0000001f04047890 */ /* 0x000fe2000fffe03f */
[----:B------:R-:W-:Y:S01]  /*0ee0*/  UMOV UR38, URZ ;  /* 0x0000003f00267c82 */ /* 0x000fe20008000000 */
[----:B------:R-:W-:Y:S02]  /*0ef0*/  UMOV UR39, URZ ;  /* 0x0000003f00277c82 */ /* 0x000fe40008000000 */
[----:B------:R-:W-:-:S04]  /*0f00*/  USHF.R.S32.HI UR5, URZ, 0x1f, UR4 ;  /* 0x0000001f3f057899 */ /* 0x000fc80008011404 */
[----:B------:R-:W-:-:S04]  /*0f10*/  ULEA.HI UR5, UR5, UR4, URZ, 0x5 ;  /* 0x0000000405057291 */ /* 0x000fc8000f8f283f */
[----:B------:R-:W-:-:S12]  /*0f20*/  USHF.R.S32.HI UR40, URZ, 0x5, UR5 ;  /* 0x000000053f287899 */ /* 0x000fd80008011405 */
.L_x_297:
[----:B--2---:R-:W2:Y:S01]  /*0f30*/  S2R R3, SR_CgaCtaId ;  /* 0x0000000000037919 */ /* 0x004ea20000008800 */
[----:B------:R-:W-:-:S04]  /*0f40*/  MOV R0, 0x400 ;  /* 0x0000040000007802 */ /* 0x000fc80000000f00 */
[----:B--2---:R-:W-:-:S05]  /*0f50*/  LEA R24, R3, R0, 0x18 ;  /* 0x0000000003187211 */ /* 0x004fca00078ec0ff */
[----:B------:R-:W-:-:S05]  /*0f60*/  VIADD R0, R24, 0x800 ;  /* 0x0000080018007836 */ /* 0x000fca0000000000 */
[----:B------:R-:W-:-:S13]  /*0f70*/  LOP3.LUT P0, RZ, R0, 0x9f, RZ, 0xc0, !PT ;  /* 0x0000009f00ff7812 */ /* 0x000fda000780c0ff */
[----:B-1-34-:R-:W-:Y:S05]  /*0f80*/  @!P0 BRA `(.L_x_13) ;  /* 0x0000000000408947 */ /* 0x01afea0003800000 */
[----:B------:R-:W-:Y:S01]  /*0f90*/  MOV R0, 0x0 ;  /* 0x0000000000007802 */ /* 0x000fe20000000f00 */
[----:B------:R-:W-:Y:S01]  /*0fa0*/  ULDC.64 UR4, c[0x4][0x70] ;  /* 0x01001c0000047ab9 */ /* 0x000fe20000000a00 */
[----:B------:R-:W-:Y:S01]  /*0fb0*/  ULDC.64 UR6, c[0x4][0x8] ;  /* 0x0100020000067ab9 */ /* 0x000fe20000000a00 */
[----:B01----:R-:W-:Y:S01]  /*0fc0*/  IMAD.U32 R4, RZ, RZ, UR4 ;  /* 0x00000004ff047e24 */ /* 0x003fe2000f8e00ff */
[----:B------:R0:W1:Y:S01]  /*0fd0*/  LDC.64 R14, c[0x4][R0] ;  /* 0x01000000000e7b82 */ /* 0x0000620000000a00 */
[----:B------:R-:W-:Y:S01]  /*0fe0*/  IMAD.U32 R5, RZ, RZ, UR5 ;  /* 0x00000005ff057e24 */ /* 0x000fe2000f8e00ff */
[----:B------:R-:W-:Y:S01]  /*0ff0*/  ULDC.64 UR4, c[0x4][0x78] ;  /* 0x01001e0000047ab9 */ /* 0x000fe20000000a00 */
[----:B------:R-:W-:Y:S02]  /*1000*/  IMAD.U32 R10, RZ, RZ, UR6 ;  /* 0x00000006ff0a7e24 */ /* 0x000fe4000f8e00ff */
[----:B------:R-:W-:Y:S02]  /*1010*/  IMAD.U32 R6, RZ, RZ, UR4 ;  /* 0x00000004ff067e24 */ /* 0x000fe4000f8e00ff */
[----:B------:R-:W-:-:S02]  /*1020*/  IMAD.U32 R7, RZ, RZ, UR5 ;  /* 0x00000005ff077e24 */ /* 0x000fc4000f8e00ff */
[----:B------:R-:W-:Y:S02]  /*1030*/  IMAD.U32 R11, RZ, RZ, UR7 ;  /* 0x00000007ff0b7e24 */ /* 0x000fe4000f8e00ff */
[----:B------:R-:W-:Y:S02]  /*1040*/  IMAD.MOV.U32 R8, RZ, RZ, 0x70 ;  /* 0x00000070ff087424 */ /* 0x000fe400078e00ff */
[----:B------:R-:W-:Y:S02]  /*1050*/  IMAD.MOV.U32 R12, RZ, RZ, 0x1 ;  /* 0x00000001ff0c7424 */ /* 0x000fe400078e00ff */
[----:B0-----:R-:W-:-:S07]  /*1060*/  IMAD.MOV.U32 R13, RZ, RZ, RZ ;  /* 0x000000ffff0d7224 */ /* 0x001fce00078e00ff */
[----:B------:R-:W-:-:S07]  /*1070*/  LEPC R20, `(.L_x_13) ;  /* 0x000000001014794e */ /* 0x000fce0000000000 */
[----:B-1---5:R-:W-:Y:S05]  /*1080*/  CALL.ABS.NOINC R14 ;  /* 0x000000000e007343 */ /* 0x022fea0003c00000 */
.L_x_13:
[----:B------:R-:W-:-:S05]  /*1090*/  VIADD R25, R24, 0x10800 ;  /* 0x0001080018197836 */ /* 0x000fca0000000000 */
[----:B------:R-:W-:-:S13]  /*10a0*/  LOP3.LUT P0, RZ, R25, 0x3ff, RZ, 0xc0, !PT ;  /* 0x000003ff19ff7812 */ /* 0x000fda000780c0ff */
[----:B------:R-:W-:Y:S05]  /*10b0*/  @!P0 BRA `(.L_x_14) ;  /* 0x00000000007c8947 */ /* 0x000fea0003800000 */
        /* <DEDUP_REMOVED lines=16> */
.L_x_15:
[----:B------:R-:W0:Y:S01]  /*11c0*/  LDC.64 R22, c[0x4][R22] ;  /* 0x0100000016167b82 */ /* 0x000e220000000a00 */
[----:B------:R-:W-:Y:S01]  /*11d0*/  ULDC.64 UR4, c[0x4][0x70] ;  /* 0x01001c0000047ab9 */ /* 0x000fe20000000a00 */
[----:B------:R-:W-:Y:S01]  /*11e0*/  ULDC.64 UR6, c[0x4][0x10] ;  /* 0x0100040000067ab9 */ /* 0x000fe20000000a00 */
[----:B------:R-:W-:Y:S02]  /*11f0*/  IMAD.U32 R4, RZ, RZ, UR4 ;  /* 0x00000004ff047e24 */ /* 0x000fe4000f8e00ff */
        /* <DEDUP_REMOVED lines=8> */
[----:B------:R-:W-:-:S07]  /*1280*/  IMAD.MOV.U32 R13, RZ, RZ, RZ ;  /* 0x000000ffff0d7224 */ /* 0x000fce00078e00ff */
[----:B------:R-:W-:-:S07]  /*1290*/  LEPC R20, `(.L_x_14) ;  /* 0x000000001014794e */ /* 0x000fce0000000000 */
[----:B0-----:R-:W-:Y:S05]  /*12a0*/  CALL.ABS.NOINC R22 ;  /* 0x0000000016007343 */ /* 0x001fea0003c00000 */
.L_x_14:
[----:B------:R-:W-:Y:S01]  /*12b0*/  UMOV UR4, 0xffffffff ;  /* 0xffffffff00047882 */ /* 0x000fe20000000000 */
[----:B------:R-:W-:Y:S02]  /*12c0*/  LOP3.LUT R13, R18, 0x80, RZ, 0xc0, !PT ;  /* 0x00000080120d7812 */ /* 0x000fe400078ec0ff */
[----:B------:R-:W-:Y:S02]  /*12d0*/  ISETP.NE.AND P0, PT, R158, 0x3, PT ;  /* 0x000000039e00780c */ /* 0x000fe40003f05270 */
[----:B------:R-:W-:Y:S01]  /*12e0*/  SHF.R.U32.HI R13, RZ, 0x7, R13 ;  /* 0x00000007ff0d7819 */ /* 0x000fe2000001160d */
[----:B------:R-:W-:Y:S10]  /*12f0*/  BRA.DIV UR4, `(.L_x_16) ;  /* 0x0000009a04f07947 */ /* 0x000ff4000b800000 */
.L_x_325:
[----:B------:R-:W-:Y:S05]  /*1300*/  @!P0 BRA `(.L_x_17) ;  /* 0x0000000000048947 */ /* 0x000fea0003800000 */
[----:B------:R-:W-:Y:S01]  /*1310*/  BPT.TRAP 0x1 ;  /* 0x000000040000795c */ /* 0x000fe20000300000 */
.L_x_17:
[----:B------:R-:W-:Y:S02]  /*1320*/  IMAD.U32 R0, RZ, RZ, UR38 ;  /* 0x00000026ff007e24 */ /* 0x000fe4000f8e00ff */
[----:B------:R-:W-:-:S03]  /*1330*/  IMAD.U32 R3, RZ, RZ, UR39 ;  /* 0x00000027ff037e24 */ /* 0x000fc6000f8e00ff */
[----:B------:R-:W-:Y:S01]  /*1340*/  SHF.L.U32 R0, R0, 0x1f, RZ ;  /* 0x0000001f00007819 */ /* 0x000fe200000006ff */
[----:B------:R-:W-:-:S04]  /*1350*/  IMAD R3, R3, 0x8, R24 ;  /* 0x0000000803037824 */ /* 0x000fc800078e0218 */
[----:B------:R2:W3:Y:S01]  /*1360*/  SYNCS.PHASECHK.TRANS64.TRYWAIT P1, [R3+URZ], R0 ;  /* 0x00000000030075a7 */ /* 0x0004e2000802017f */
[----:B------:R-:W-:Y:S05]  /*1370*/  @!P0 BRA `(.L_x_18) ;  /* 0x0000000000048947 */ /* 0x000fea0003800000 */
[----:B------:R-:W-:Y:S01]  /*1380*/  BPT.TRAP 0x1 ;  /* 0x000000040000795c */ /* 0x000fe20000300000 */
.L_x_18:
[----:B---3--:R-:W-:Y:S05]  /*1390*/  @P1 BRA `(.L_x_19) ;  /* 0x0000000000081947 */ /* 0x008fea0003800000 */
[----:B------:R-:W3:Y:S02]  /*13a0*/  SYNCS.PHASECHK.TRANS64.TRYWAIT P1, [R3+URZ], R0 ;  /* 0x00000000030075a7 */ /* 0x000ee4000802017f */
[----:B---3--:R-:W-:Y:S05]  /*13b0*/  @!P1 BRA `(.L_x_20) ;  /* 0x0000009800dc9947 */ /* 0x008fea0003800000 */
.L_x_19:
[----:B------:R-:W-:-:S04]  /*13c0*/  UIADD3 UR4, UR39, 0x1, URZ ;  /* 0x0000000127047890 */ /* 0x000fc8000fffe03f */
[----:B------:R-:W-:Y:S02]  /*13d0*/  UISETP.NE.AND UP0, UPT, UR4, 0x4, UPT ;  /* 0x000000040400788c */ /* 0x000fe4000bf05270 */
[----:B--23--:R-:W-:Y:S02]  /*13e0*/  IMAD.U32 R0, RZ, RZ, UR4 ;  /* 0x00000004ff007e24 */ /* 0x00cfe4000f8e00ff */
[----:B------:R-:W-:Y:S02]  /*13f0*/  USEL UR4, URZ, 0x1, UP0 ;  /* 0x000000013f047887 */ /* 0x000fe40008000000 */
[----:B------:R-:W-:Y:S02]  /*1400*/  PLOP3.LUT P1, PT, PT, PT, UP0, 0x80, 0x0 ;  /* 0x000000000000781c */ /* 0x000fe40003f2f008 */
[----:B------:R-:W-:Y:S02]  /*1410*/  ULOP3.LUT UR4, UR38, UR4, URZ, 0x3c, !UPT ;  /* 0x0000000426047292 */ /* 0x000fe4000f8e3c3f */
[----:B------:R-:W-:-:S04]  /*1420*/  SEL R0, R0, RZ, P1 ;  /* 0x000000ff00007207 */ /* 0x000fc80000800000 */
[----:B------:R-:W-:Y:S01]  /*1430*/  IMAD.U32 R15, RZ, RZ, UR4 ;  /* 0x00000004ff0f7e24 */ /* 0x000fe2000f8e00ff */
[----:B------:R-:W-:Y:S06]  /*1440*/  @!P0 BRA `(.L_x_21) ;  /* 0x0000000000048947 */ /* 0x000fec0003800000 */
[----:B------:R-:W-:Y:S01]  /*1450*/  BPT.TRAP 0x1 ;  /* 0x000000040000795c */ /* 0x000fe20000300000 */
.L_x_21:
[----:B------:R-:W-:Y:S01]  /*1460*/  SHF.R.U32.HI R8, RZ, 0x2, R18 ;  /* 0x00000002ff087819 */ /* 0x000fe20000011612 */
[C---:B------:R-:W-:Y:S01]  /*1470*/  IMAD.SHL.U32 R3, R18.reuse, 0x8, RZ ;  /* 0x0000000812037824 */ /* 0x040fe200078e00ff */
[----:B------:R-:W-:Y:S01]  /*1480*/  USHF.L.U32 UR4, UR39, 0xc, URZ ;  /* 0x0000000c27047899 */ /* 0x000fe2000800063f */
[----:B01----:R-:W-:Y:S01]  /*1490*/  IMAD.SHL.U32 R4, R18, 0x10, RZ ;  /* 0x0000001012047824 */ /* 0x003fe200078e00ff */
[C---:B------:R-:W-:Y:S01]  /*14a0*/  LOP3.LUT R6, R8.reuse, 0x3, RZ, 0xc0, !PT ;  /* 0x0000000308067812 */ /* 0x040fe200078ec0ff */
[----:B------:R-:W-:Y:S01]  /*14b0*/  IMAD.MOV.U32 R12, RZ, RZ, 0x90 ;  /* 0x00000090ff0c7424 */ /* 0x000fe200078e00ff */
[----:B------:R-:W-:Y:S01]  /*14c0*/  LOP3.LUT R7, R8, 0x4, RZ, 0xc0, !PT ;  /* 0x0000000408077812 */ /* 0x000fe200078ec0ff */
[----:B------:R-:W-:Y:S01]  /*14d0*/  IMAD.U32 R11, RZ, RZ, UR40 ;  /* 0x00000028ff0b7e24 */ /* 0x000fe2000f8e00ff */
[----:B------:R-:W-:Y:S02]  /*14e0*/  LOP3.LUT R3, R3, 0x18, R6, 0xe2, !PT ;  /* 0x0000001803037812 */ /* 0x000fe400078ee206 */
[----:B------:R-:W-:-:S02]  /*14f0*/  LOP3.LUT R10, R4, 0xe00, RZ, 0xc0, !PT ;  /* 0x00000e00040a7812 */ /* 0x000fc400078ec0ff */
[----:B------:R-:W-:Y:S02]  /*1500*/  LOP3.LUT R3, R3, R7, RZ, 0xfc, !PT ;  /* 0x0000000703037212 */ /* 0x000fe400078efcff */
[----:B------:R-:W-:Y:S02]  /*1510*/  LOP3.LUT P1, RZ, R8, 0x4, RZ, 0xc0, !PT ;  /* 0x0000000408ff7812 */ /* 0x000fe4000782c0ff */
[----:B------:R-:W-:Y:S02]  /*1520*/  LOP3.LUT R4, R3, R10, RZ, 0xfc, !PT ;  /* 0x0000000a03047212 */ /* 0x000fe400078efcff */
[----:B------:R-:W-:Y:S02]  /*1530*/  SEL R12, R12, 0x70, !P1 ;  /* 0x000000700c0c7807 */ /* 0x000fe40004800000 */
[----:B------:R-:W-:Y:S02]  /*1540*/  LOP3.LUT R3, R4, UR4, RZ, 0xfc, !PT ;  /* 0x0000000404037c12 */ /* 0x000fe4000f8efcff */
[----:B------:R-:W-:-:S02]  /*1550*/  SHF.L.U32 R14, R15, 0x1f, RZ ;  /* 0x0000001f0f0e7819 */ /* 0x000fc400000006ff */
[----:B------:R-:W-:Y:S01]  /*1560*/  ISETP.NE.AND P2, PT, R11, 0x1, PT ;  /* 0x000000010b00780c */ /* 0x000fe20003f45270 */
[--C-:B------:R-:W-:Y:S02]  /*1570*/  IMAD R5, R3, 0x4, R24.reuse ;  /* 0x0000000403057824 */ /* 0x100fe400078e0218 */
[----:B------:R-:W-:Y:S02]  /*1580*/  IMAD R3, R0, 0x8, R24 ;  /* 0x0000000800037824 */ /* 0x000fe400078e0218 */
[----:B------:R-:W-:Y:S02]  /*1590*/  IMAD.IADD R9, R5, 0x1, R12 ;  /* 0x0000000105097824 */ /* 0x000fe400078e020c */
[----:B------:R0:W1:Y:S01]  /*15a0*/  SYNCS.PHASECHK.TRANS64.TRYWAIT P1, [R3+URZ], R14 ;  /* 0x0000000e030075a7 */ /* 0x000062000802017f */
[----:B------:R0:W2:Y:S05]  /*15b0*/  LDS R160, [R5+0x800] ;  /* 0x0008000005a07984 */ /* 0x0000aa0000000800 */
[----:B------:R-:W-:Y:S05]  /*15c0*/  WARPSYNC.ALL ;  /* 0x0000000000007948 */ /* 0x000fea0003800000 */
[----:B------:R-:W-:Y:S04]  /*15d0*/  LDS R161, [R5+0xc00] ;  /* 0x000c000005a17984 */ /* 0x000fe80000000800 */
[----:B------:R-:W-:Y:S04]  /*15e0*/  LDS R164, [R5+0x900] ;  /* 0x0009000005a47984 */ /* 0x000fe80000000800 */
[----:B------:R-:W-:Y:S04]  /*15f0*/  LDS R165, [R5+0xd00] ;  /* 0x000d000005a57984 */ /* 0x000fe80000000800 */
[----:B------:R-:W-:Y:S04]  /*1600*/  LDS R162, [R9+0x800] ;  /* 0x0008000009a27984 */ /* 0x000fe80000000800 */
[----:B------:R-:W2:Y:S04]  /*1610*/  LDS R163, [R9+0xc00] ;  /* 0x000c000009a37984 */ /* 0x000ea80000000800 */
[----:B------:R-:W-:Y:S04]  /*1620*/  LDS R166, [R9+0x900] ;  /* 0x0009000009a67984 */ /* 0x000fe80000000800 */
[----:B------:R-:W3:Y:S01]  /*1630*/  LDS R167, [R9+0xd00] ;  /* 0x000d000009a77984 */ /* 0x000ee20000000800 */
[----:B------:R-:W-:Y:S01]  /*1640*/  R2UR UR4, R25 ;  /* 0x00000000190472ca */ /* 0x000fe200000e0000 */
[----:B------:R-:W-:Y:S01]  /*1650*/  UMOV UR11, 0x40000040 ;  /* 0x40000040000b7882 */ /* 0x000fe20000000000 */
[----:B--2---:R-:W-:-:S11]  /*1660*/  WARPGROUP.ARRIVE ;  /* 0x00000000000079c5 */ /* 0x004fd60000000000 */
[----:B------:R-:W-:-:S04]  /*1670*/  USHF.R.U32.HI UR4, URZ, 0x4, UR4 ;  /* 0x000000043f047899 */ /* 0x000fc80008011604 */
[----:B------:R-:W-:-:S04]  /*1680*/  ULOP3.LUT UR4, UR4, 0x3fff, URZ, 0xc0, !UPT ;  /* 0x00003fff04047892 */ /* 0x000fc8000f8ec03f */
[----:B------:R-:W-:-:S04]  /*1690*/  ULOP3.LUT UR7, UR4, 0x10000, URZ, 0xfc, !UPT ;  /* 0x0001000004077892 */ /* 0x000fc8000f8efc3f */
[----:B------:R-:W-:-:S04]  /*16a0*/  ULEA UR4, UR39, UR7, 0xb ;  /* 0x0000000727047291 */ /* 0x000fc8000f8e583f */
[----:B------:R-:W-:-:S03]  /*16b0*/  UIADD3 UR6, UR4, 0x2, URZ ;  /* 0x0000000204067890 */ /* 0x000fc6000fffe03f */
[----:B------:R-:W-:Y:S02]  /*16c0*/  UMOV UR10, UR4 ;  /* 0x00000004000a7c82 */ /* 0x000fe40008000000 */
[----:B------:R-:W-:Y:S01]  /*16d0*/  HGMMA.64x256x8.F32.TF32 R24, R160, gdesc[UR8], RZ, !UPT, gsb0 ;  /* 0x07e00008a0187df0 */ /* 0x000fe2000c0028ff */
[----:B------:R-:W-:Y:S01]  /*16e0*/  UMOV UR11, 0x40000040 ;  /* 0x40000040000b7882 */ /* 0x000fe20000000000 */
[----:B------:R-:W-:Y:S01]  /*16f0*/  UMOV UR10, UR6 ;  /* 0x00000006000a7c82 */ /* 0x000fe20008000000 */
[----:B------:R-:W-:Y:S02]  /*1700*/  UIADD3 UR6, UR4, 0x4, URZ ;  /* 0x0000000404067890 */ /* 0x000fe4000fffe03f */
[----:B------:R-:W-:Y:S01]  /*1710*/  UIADD3 UR4, UR4, 0x6, URZ ;  /* 0x0000000604047890 */ /* 0x000fe2000fffe03f */
[----:B------:R-:W-:Y:S02]  /*1720*/  WARPGROUP.DEPBAR.LE gsb0, 0x0 ;  /* 0x00008000000079c5 */ /* 0x000fe40000010000 */
[----:B---3--:R-:W-:-:S15]  /*1730*/  WARPGROUP.ARRIVE ;  /* 0x00000000000079c5 */ /* 0x008fde0000000000 */
[----:B------:R-:W-:-:S05]  /*1740*/  NOP ;  /* 0x0000000000007918 */ /* 0x000fca0000000000 */
[----:B------:R-:W-:Y:S01]  /*1750*/  HGMMA.64x256x8.F32.TF32 R24, R164, gdesc[UR8], R24, gsb0 ;  /* 0x07e00008a4187df0 */ /* 0x000fe20008002818 */
[----:B------:R-:W-:Y:S01]  /*1760*/  UMOV UR10, UR6 ;  /* 0x00000006000a7c82 */ /* 0x000fe20008000000 */
[----:B------:R-:W-:Y:S01]  /*1770*/  UMOV UR11, 0x40000040 ;  /* 0x40000040000b7882 */ /* 0x000fe20000000000 */
[----:B------:R-:W-:Y:S02]  /*1780*/  WARPGROUP.DEPBAR.LE gsb0, 0x0 ;  /* 0x00008000000079c5 */ /* 0x000fe40000010000 */
[----:B------:R-:W-:Y:S04]  /*1790*/  LDS R160, [R5+0xa00] ;  /* 0x000a000005a07984 */ /* 0x000fe80000000800 */
[----:B------:R-:W-:Y:S04]  /*17a0*/  LDS R161, [R5+0xe00] ;  /* 0x000e000005a17984 */ /* 0x000fe80000000800 */
[----:B------:R-:W-:Y:S04]  /*17b0*/  LDS R162, [R9+0xa00] ;  /* 0x000a000009a27984 */ /* 0x000fe80000000800 */
[----:B------:R-:W2:Y:S02]  /*17c0*/  LDS R163, [R9+0xe00] ;  /* 0x000e000009a37984 */ /* 0x000ea40000000800 */
[----:B--2---:R-:W-:-:S09]  /*17d0*/  WARPGROUP.ARRIVE ;  /* 0x00000000000079c5 */ /* 0x004fd20000000000 */
        /* <DEDUP_REMOVED lines=9> */
[----:B------:R-:W-:Y:S03]  /*1870*/  HGMMA.64x256x8.F32.TF32 R24, R160, gdesc[UR8], R24, gsb0 ;  /* 0x07e00008a0187df0 */ /* 0x000fe60008002818 */
[----:B------:R-:W-:Y:S02]  /*1880*/  WARPGROUP.DEPBAR.LE gsb0, 0x0 ;  /* 0x00008000000079c5 */ /* 0x000fe40000010000 */
[----:B------:R-:W-:Y:S05]  /*1890*/  @!P2 BRA `(.L_x_22) ;  /* 0x0000000800c8a947 */ /* 0x000fea0003800000 */
[----:B------:R-:W-:Y:S05]  /*18a0*/  @!P0 BRA `(.L_x_23) ;  /* 0x0000000000048947 */ /* 0x000fea0003800000 */
[----:B------:R-:W-:Y:S01]  /*18b0*/  BPT.TRAP 0x1 ;  /* 0x000000040000795c */ /* 0x000fe20000300000 */
.L_x_23:
[----:B-1----:R-:W-:Y:S05]  /*18c0*/  @P1 BRA `(.L_x_24) ;  /* 0x0000000000181947 */ /* 0x002fea0003800000 */
[----:B------:R-:W1:Y:S01]  /*18d0*/  S2UR UR5, SR_CgaCtaId ;  /* 0x00000000000579c3 */ /* 0x000e620000008800 */
[----:B------:R-:W-:Y:S02]  /*18e0*/  UMOV UR4, 0x400 ;  /* 0x0000040000047882 */ /* 0x000fe40000000000 */
[----:B-1----:R-:W-:-:S06]  /*18f0*/  ULEA UR4, UR5, UR4, 0x18 ;  /* 0x0000000405047291 */ /* 0x002fcc000f8ec03f */
[----:B0-----:R-:W-:-:S04]  /*1900*/  LEA R3, R0, UR4, 0x3 ;  /* 0x0000000400037c11 */ /* 0x001fc8000f8e18ff */
[----:B------:R-:W0:Y:S02]  /*1910*/  SYNCS.PHASECHK.TRANS64.TRYWAIT P1, [R3+URZ], R14 ;  /* 0x0000000e030075a7 */ /* 0x000e24000802017f */
[----:B0-----:R-:W-:Y:S05]  /*1920*/  @!P1 BRA `(.L_x_25) ;  /* 0x0000009400949947 */ /* 0x001fea0003800000 */
.L_x_24:
[----:B------:R-:W1:Y:S01]  /*1930*/  S2UR UR5, SR_CgaCtaId ;  /* 0x00000000000579c3 */ /* 0x000e620000008800 */
[----:B------:R-:W-:Y:S01]  /*1940*/  IMAD.SHL.U32 R9, R0, 0x1000, RZ ;  /* 0x0000100000097824 */ /* 0x000fe200078e00ff */
[----:B------:R-:W-:-:S04]  /*1950*/  UMOV UR4, 0x400 ;  /* 0x0000040000047882 */ /* 0x000fc80000000000 */
[----:B0-----:R-:W-:Y:S02]  /*1960*/  LOP3.LUT R3, R9, R4, RZ, 0xfc, !PT ;  /* 0x0000000409037212 */ /* 0x001fe400078efcff */
[----:B------:R-:W0:Y:S01]  /*1970*/  LDC R11, c[0x0][0x28c] ;  /* 0x0000a300ff0b7b82 */ /* 0x000e220000000800 */
[----:B-1----:R-:W-:-:S03]  /*1980*/  ULEA UR9, UR5, UR4, 0x18 ;  /* 0x0000000405097291 */ /* 0x002fc6000f8ec03f */
[----:B------:R-:W-:-:S03]  /*1990*/  UMOV UR4, UR39 ;  /* 0x0000002700047c82 */ /* 0x000fc60008000000 */
[----:B------:R-:W-:Y:S02]  /*19a0*/  LEA R3, R3, UR9, 0x2 ;  /* 0x0000000903037c11 */ /* 0x000fe4000f8e10ff */
[----:B0-----:R-:W-:-:S03]  /*19b0*/  ISETP.GE.AND P1, PT, R11, 0x41, PT ;  /* 0x000000410b00780c */ /* 0x001fc60003f26270 */
[----:B------:R-:W-:Y:S01]  /*19c0*/  IMAD.IADD R5, R12, 0x1, R3 ;  /* 0x000000010c057824 */ /* 0x000fe200078e0203 */
[----:B------:R0:W1:Y:S04]  /*19d0*/  LDS R164, [R3+0x800] ;  /* 0x0008000003a47984 */ /* 0x0000680000000800 */
[----:B------:R0:W2:Y:S04]  /*19e0*/  LDS R165, [R3+0xc00] ;  /* 0x000c000003a57984 */ /* 0x0000a80000000800 */
[----:B------:R0:W3:Y:S04]  /*19f0*/  LDS R166, [R5+0x800] ;  /* 0x0008000005a67984 */ /* 0x0000e80000000800 */
[----:B------:R0:W4:Y:S01]  /*1a00*/  LDS R167, [R5+0xc00] ;  /* 0x000c000005a77984 */ /* 0x0001220000000800 */
[----:B------:R-:W-:Y:S05]  /*1a10*/  @!P1 BRA `(.L_x_26) ;  /* 0x00000004008c9947 */ /* 0x000fea0003800000 */
[----:B------:R-:W-:Y:S01]  /*1a20*/  R2UR UR6, R0 ;  /* 0x00000000000672ca */ /* 0x000fe200000e0000 */
[----:B------:R-:W-:-:S06]  /*1a30*/  UIADD3 UR4, UR40, -0x1, URZ ;  /* 0xffffffff28047890 */ /* 0x000fcc000fffe03f */
[----:B0-----:R-:W-:Y:S01]  /*1a40*/  IMAD.U32 R3, RZ, RZ, UR4 ;  /* 0x00000004ff037e24 */ /* 0x001fe2000f8e00ff */
[----:B------:R-:W-:-:S07]  /*1a50*/  UMOV UR4, UR39 ;  /* 0x0000002700047c82 */ /* 0x000fce0008000000 */
.L_x_34:
[----:B------:R-:W-:-:S04]  /*1a60*/  UIADD3 UR5, UR6, 0x1, URZ ;  /* 0x0000000106057890 */ /* 0x000fc8000fffe03f */
[----:B------:R-:W-:-:S04]  /*1a70*/  UISETP.NE.AND UP0, UPT, UR5, 0x4, UPT ;  /* 0x000000040500788c */ /* 0x000fc8000bf05270 */
[----:B------:R-:W-:Y:S02]  /*1a80*/  USEL UR8, URZ, 0x1, UP0 ;  /* 0x000000013f087887 */ /* 0x000fe40008000000 */
[----:B------:R-:W-:-:S04]  /*1a90*/  USEL UR5, UR5, URZ, UP0 ;  /* 0x0000003f05057287 */ /* 0x000fc80008000000 */
[----:B------:R-:W-:Y:S02]  /*1aa0*/  LOP3.LUT R15, R15, UR8, RZ, 0x3c, !PT ;  /* 0x000000080f0f7c12 */ /* 0x000fe4000f8e3cff */
[----:B------:R-:W-:Y:S01]  /*1ab0*/  IMAD.U32 R0, RZ, RZ, UR5 ;  /* 0x00000005ff007e24 */ /* 0x000fe2000f8e00ff */
[----:B0-----:R-:W-:Y:S06]  /*1ac0*/  @!P0 BRA `(.L_x_27) ;  /* 0x0000000000048947 */ /* 0x001fec0003800000 */
[----:B------:R-:W-:Y:S01]  /*1ad0*/  BPT.TRAP 0x1 ;  /* 0x000000040000795c */ /* 0x000fe20000300000 */
.L_x_27:
[----:B------:R-:W0:Y:S01]  /*1ae0*/  S2UR UR5, SR_CgaCtaId ;  /* 0x00000000000579c3 */ /* 0x000e220000008800 */
[----:B------:R-:W-:Y:S01]  /*1af0*/  UMOV UR9, 0x400 ;  /* 0x0000040000097882 */ /* 0x000fe20000000000 */
[----:B------:R-:W-:Y:S01]  /*1b00*/  SHF.L.U32 R20, R15, 0x1f, RZ ;  /* 0x0000001f0f147819 */ /* 0x000fe200000006ff */
[----:B------:R-:W-:Y:S01]  /*1b10*/  ULEA UR8, UR6, UR7, 0xb ;  /* 0x0000000706087291 */ /* 0x000fe2000f8e583f */
[C---:B------:R-:W-:Y:S01]  /*1b20*/  IMAD.SHL.U32 R10, R18.reuse, 0x10, RZ ;  /* 0x00000010120a7824 */ /* 0x040fe200078e00ff */
[----:B------:R-:W-:Y:S01]  /*1b30*/  UMOV UR11, 0x40000040 ;  /* 0x40000040000b7882 */ /* 0x000fe20000000000 */
[----:B------:R-:W-:Y:S01]  /*1b40*/  SHF.R.U32.HI R8, RZ, 0x2, R18 ;  /* 0x00000002ff087819 */ /* 0x000fe20000011612 */
[----:B------:R-:W-:Y:S02]  /*1b50*/  IMAD.SHL.U32 R5, R18, 0x8, RZ ;  /* 0x0000000812057824 */ /* 0x000fe400078e00ff */
[----:B------:R-:W-:Y:S01]  /*1b60*/  LOP3.LUT R10, R10, 0xe00, RZ, 0xc0, !PT ;  /* 0x00000e000a0a7812 */ /* 0x000fe200078ec0ff */
[----:B------:R-:W-:Y:S01]  /*1b70*/  UMOV UR10, UR8 ;  /* 0x00000008000a7c82 */ /* 0x000fe20008000000 */
[C---:B------:R-:W-:Y:S01]  /*1b80*/  LOP3.LUT R7, R8.reuse, 0x4, RZ, 0xc0, !PT ;  /* 0x0000000408077812 */ /* 0x040fe200078ec0ff */
[----:B------:R-:W-:Y:S01]  /*1b90*/  IMAD.U32 R22, RZ, RZ, UR6 ;  /* 0x00000006ff167e24 */ /* 0x000fe2000f8e00ff */
[----:B------:R-:W-:Y:S01]  /*1ba0*/  LOP3.LUT R6, R8, 0x3, RZ, 0xc0, !PT ;  /* 0x0000000308067812 */ /* 0x000fe200078ec0ff */
[----:B------:R-:W-:Y:S01]  /*1bb0*/  UIADD3 UR6, UR8, 0x2, URZ ;  /* 0x0000000208067890 */ /* 0x000fe2000fffe03f */
[----:B------:R-:W-:-:S04]  /*1bc0*/  LOP3.LUT R9, R10, R7, RZ, 0xfc, !PT ;  /* 0x000000070a097212 */ /* 0x000fc800078efcff */
[----:B------:R-:W-:-:S04]  /*1bd0*/  LOP3.LUT R14, R9, R6, RZ, 0xfc, !PT ;  /* 0x00000006090e7212 */ /* 0x000fc800078efcff */
[----:B------:R-:W-:Y:S01]  /*1be0*/  LOP3.LUT R5, R14, 0x18, R5, 0xf8, !PT ;  /* 0x000000180e057812 */ /* 0x000fe200078ef805 */
[----:B0-----:R-:W-:-:S04]  /*1bf0*/  ULEA UR9, UR5, UR9, 0x18 ;  /* 0x0000000905097291 */ /* 0x001fc8000f8ec03f */
[----:B------:R-:W-:Y:S02]  /*1c00*/  IMAD R5, R22, 0x1000, R5 ;  /* 0x0000100016057824 */ /* 0x000fe400078e0205 */
[----:B------:R-:W-:-:S03]  /*1c10*/  LEA R11, R0, UR9, 0x3 ;  /* 0x00000009000b7c11 */ /* 0x000fc6000f8e18ff */
[----:B------:R-:W-:Y:S01]  /*1c20*/  LEA R5, R5, UR9, 0x2 ;  /* 0x0000000905057c11 */ /* 0x000fe2000f8e10ff */
[----:B------:R0:W0:Y:S01]  /*1c30*/  SYNCS.PHASECHK.TRANS64.TRYWAIT P1, [R11+URZ], R20 ;  /* 0x000000140b0075a7 */ /* 0x000022000802017f */
[----:B-1234-:R-:W-:-:S03]  /*1c40*/  WARPGROUP.ARRIVE ;  /* 0x00000000000079c5 */ /* 0x01efc60000000000 */
[----:B------:R-:W-:-:S03]  /*1c50*/  IMAD.IADD R9, R12, 0x1, R5 ;  /* 0x000000010c097824 */ /* 0x000fc600078e0205 */
[----:B------:R-:W-:Y:S01]  /*1c60*/  HGMMA.64x256x8.F32.TF32 R24, R164, gdesc[UR8], R24, gsb0 ;  /* 0x07e00008a4187df0 */ /* 0x000fe20008002818 */
[----:B------:R-:W-:Y:S01]  /*1c70*/  UMOV UR10, UR6 ;  /* 0x00000006000a7c82 */ /* 0x000fe20008000000 */
[----:B------:R-:W-:Y:S01]  /*1c80*/  UMOV UR11, 0x40000040 ;  /* 0x40000040000b7882 */ /* 0x000fe20000000000 */
[----:B------:R-:W-:Y:S02]  /*1c90*/  WARPGROUP.DEPBAR.LE gsb0, 0x0 ;  /* 0x00008000000079c5 */ /* 0x000fe40000010000 */
[----:B------:R-:W-:Y:S04]  /*1ca0*/  LDS R164, [R5+0x900] ;  /* 0x0009000005a47984 */ /* 0x000fe80000000800 */
[----:B------:R-:W-:Y:S04]  /*1cb0*/  LDS R165, [R5+0xd00] ;  /* 0x000d000005a57984 */ /* 0x000fe80000000800 */
[----:B------:R-:W-:Y:S04]  /*1cc0*/  LDS R166, [R9+0x900] ;  /* 0x0009000009a67984 */ /* 0x000fe80000000800 */
[----:B------:R-:W1:Y:S02]  /*1cd0*/  LDS R167, [R9+0xd00] ;  /* 0x000d000009a77984 */ /* 0x000e640000000800 */
[----:B-1----:R-:W-:-:S09]  /*1ce0*/  WARPGROUP.ARRIVE ;  /* 0x00000000000079c5 */ /* 0x002fd20000000000 */
[----:B------:R-:W-:Y:S03]  /*1cf0*/  HGMMA.64x256x8.F32.TF32 R24, R164, gdesc[UR8], R24, gsb0 ;  /* 0x07e00008a4187df0 */ /* 0x000fe60008002818 */
[----:B------:R-:W-:Y:S02]  /*1d00*/  WARPGROUP.DEPBAR.LE gsb0, 0x0 ;  /* 0x00008000000079c5 */ /* 0x000fe40000010000 */
[----:B------:R1:W2:Y:S04]  /*1d10*/  LDS R160, [R5+0xa00] ;  /* 0x000a000005a07984 */ /* 0x0002a80000000800 */
[----:B------:R1:W3:Y:S04]  /*1d20*/  LDS R161, [R5+0xe00] ;  /* 0x000e000005a17984 */ /* 0x0002e80000000800 */
[----:B------:R1:W4:Y:S04]  /*1d30*/  LDS R162, [R9+0xa00] ;  /* 0x000a000009a27984 */ /* 0x0003280000000800 */
[----:B------:R1:W0:Y:S01]  /*1d40*/  LDS R163, [R9+0xe00] ;  /* 0x000e000009a37984 */ /* 0x0002220000000800 */
[----:B------:R-:W-:Y:S05]  /*1d50*/  @!P0 BRA `(.L_x_28) ;  /* 0x0000000000048947 */ /* 0x000fea0003800000 */
[----:B------:R-:W-:Y:S01]  /*1d60*/  BPT.TRAP 0x1 ;  /* 0x000000040000795c */ /* 0x000fe20000300000 */
.L_x_28:
[----:B------:R-:W-:Y:S01]  /*1d70*/  ULEA UR5, UR4, UR9, 0x3 ;  /* 0x0000000904057291 */ /* 0x000fe2000f8e183f */
[----:B------:R-:W-:-:S03]  /*1d80*/  ISETP.GT.U32.AND P2, PT, R19, 0x1, PT ;  /* 0x000000011300780c */ /* 0x000fc60003f44070 */
[----:B------:R-:W-:-:S04]  /*1d90*/  UIADD3 UR5, UR5, 0x20, URZ ;  /* 0x0000002005057890 */ /* 0x000fc8000fffe03f */
[----:B------:R-:W-:-:S09]  /*1da0*/  UPRMT UR5, URZ, 0x654, UR5 ;  /* 0x000006543f057896 */ /* 0x000fd20008000005 */
[----:B------:R-:W-:Y:S01]  /*1db0*/  SYNCS.ARRIVE.TRANS64.RED.A1T0 RZ, [UR5], RZ ;  /* 0x000000ffffff79a7 */ /* 0x000fe20008100405 */
[----:B------:R-:W-:Y:S05]  /*1dc0*/  @P2 BRA `(.L_x_29) ;  /* 0x0000000000042947 */ /* 0x000fea0003800000 */
[----:B------:R-:W-:Y:S01]  /*1dd0*/  BPT.TRAP 0x1 ;  /* 0x000000040000795c */ /* 0x000fe20000300000 */
.L_x_29:
[----:B------:R-:W-:Y:S01]  /*1de0*/  UIADD3 UR6, UR8, 0x4, URZ ;  /* 0x0000000408067890 */ /* 0x000fe2000fffe03f */
[----:B0-234-:R-:W-:Y:S01]  /*1df0*/  WARPGROUP.ARRIVE ;  /* 0x00000000000079c5 */ /* 0x01dfe20000000000 */
[----:B------:R-:W-:Y:S01]  /*1e00*/  UMOV UR11, 0x40000040 ;  /* 0x40000040000b7882 */ /* 0x000fe20000000000 */
[----:B------:R-:W-:-:S04]  /*1e10*/  UIADD3 UR4, UR4, 0x1, URZ ;  /* 0x0000000104047890 */ /* 0x000fc8000fffe03f */
[----:B------:R-:W-:Y:S01]  /*1e20*/  UMOV UR10, UR6 ;  /* 0x00000006000a7c82 */ /* 0x000fe20008000000 */
[----:B------:R-:W-:Y:S01]  /*1e30*/  UISETP.NE.AND UP0, UPT, UR4, 0x4, UPT ;  /* 0x000000040400788c */ /* 0x000fe2000bf05270 */
[----:B------:R-:W-:Y:S03]  /*1e40*/  HGMMA.64x256x8.F32.TF32 R24, R160, gdesc[UR8], R24, gsb0 ;  /* 0x07e00008a0187df0 */ /* 0x000fe60008002818 */
[----:B------:R-:W-:Y:S01]  /*1e50*/  USEL UR4, UR4, URZ, UP0 ;  /* 0x0000003f04047287 */ /* 0x000fe20008000000 */
[----:B------:R-:W-:Y:S02]  /*1e60*/  WARPGROUP.DEPBAR.LE gsb0, 0x0 ;  /* 0x00008000000079c5 */ /* 0x000fe40000010000 */
[----:B------:R0:W2:Y:S04]  /*1e70*/  LDS R160, [R5+0xb00] ;  /* 0x000b000005a07984 */ /* 0x0000a80000000800 */
[----:B------:R0:W3:Y:S04]  /*1e80*/  LDS R161, [R5+0xf00] ;  /* 0x000f000005a17984 */ /* 0x0000e80000000800 */
[----:B------:R0:W4:Y:S04]  /*1e90*/  LDS R162, [R9+0xb00] ;  /* 0x000b000009a27984 */ /* 0x0001280000000800 */
[----:B------:R0:W0:Y:S01]  /*1ea0*/  LDS R163, [R9+0xf00] ;  /* 0x000f000009a37984 */ /* 0x0000220000000800 */
[----:B------:R-:W-:Y:S05]  /*1eb0*/  @!P0 BRA `(.L_x_30) ;  /* 0x0000000000048947 */ /* 0x000fea0003800000 */
[----:B------:R-:W-:Y:S01]  /*1ec0*/  BPT.TRAP 0x1 ;  /* 0x000000040000795c */ /* 0x000fe20000300000 */
.L_x_30:
[----:B01----:R-:W-:Y:S01]  /*1ed0*/  IMAD.SHL.U32 R9, R0, 0x1000, RZ ;  /* 0x0000100000097824 */ /* 0x003fe200078e00ff */
[----:B------:R-:W-:Y:S04]  /*1ee0*/  BSSY B0, `(.L_x_31) ;  /* 0x0000007000007945 */ /* 0x000fe80003800000 */
[----:B------:R-:W-:-:S04]  /*1ef0*/  LOP3.LUT R5, R9, R4, RZ, 0xfc, !PT ;  /* 0x0000000409057212 */ /* 0x000fc800078efcff */
[----:B------:R-:W-:-:S05]  /*1f00*/  LEA R5, R5, UR9, 0x2 ;  /* 0x0000000905057c11 */ /* 0x000fca000f8e10ff */
[----:B------:R-:W-:Y:S01]  /*1f10*/  IMAD.IADD R13, R12, 0x1, R5 ;  /* 0x000000010c0d7824 */ /* 0x000fe200078e0205 */
[----:B------:R-:W-:Y:S06]  /*1f20*/  @P1 BRA `(.L_x_32) ;  /* 0x0000000000081947 */ /* 0x000fec0003800000 */
[----:B------:R-:W0:Y:S02]  /*1f30*/  SYNCS.PHASECHK.TRANS64.TRYWAIT P1, [R11+URZ], R20 ;  /* 0x000000140b0075a7 */ /* 0x000e24000802017f */
[----:B0-----:R-:W-:Y:S05]  /*1f40*/  @!P1 BRA `(.L_x_33) ;  /* 0x0000009000209947 */ /* 0x001fea0003800000 */
.L_x_32:
[----:B------:R-:W-:Y:S05]  /*1f50*/  BSYNC B0 ;  /* 0x0000000000007941 */ /* 0x000fea0003800000 */
.L_x_31:
[----:B------:R1:W0:Y:S01]  /*1f60*/  LDS R164, [R5+0x800] ;  /* 0x0008000005a47984 */ /* 0x0002220000000800 */
[----:B------:R-:W-:Y:S05]  /*1f70*/  WARPSYNC.ALL ;  /* 0x0000000000007948 */ /* 0x000fea0003800000 */
[----:B------:R1:W0:Y:S04]  /*1f80*/  LDS R165, [R5+0xc00] ;  /* 0x000c000005a57984 */ /* 0x0002280000000800 */
[----:B------:R1:W0:Y:S04]  /*1f90*/  LDS R166, [R13+0x800] ;  /* 0x000800000da67984 */ /* 0x0002280000000800 */
[----:B------:R1:W0:Y:S01]  /*1fa0*/  LDS R167, [R13+0xc00] ;  /* 0x000c00000da77984 */ /* 0x0002220000000800 */
[----:B------:R-:W-:Y:S01]  /*1fb0*/  UIADD3 UR6, UR8, 0x6, URZ ;  /* 0x0000000608067890 */ /* 0x000fe2000fffe03f */
[----:B--234-:R-:W-:Y:S01]  /*1fc0*/  WARPGROUP.ARRIVE ;  /* 0x00000000000079c5 */ /* 0x01cfe20000000000 */
[----:B------:R-:W-:Y:S01]  /*1fd0*/  UMOV UR11, 0x40000040 ;  /* 0x40000040000b7882 */ /* 0x000fe20000000000 */
[C---:B------:R-:W-:Y:S01]  /*1fe0*/  ISETP.GT.AND P1, PT, R3.reuse, 0x2, PT ;  /* 0x000000020300780c */ /* 0x040fe20003f24270 */
[----:B------:R-:W-:-:S03]  /*1ff0*/  VIADD R3, R3, 0xffffffff ;  /* 0xffffffff03037836 */ /* 0x000fc60000000000 */
[----:B------:R-:W-:Y:S01]  /*2000*/  UMOV UR10, UR6 ;  /* 0x00000006000a7c82 */ /* 0x000fe20008000000 */
[----:B------:R-:W-:Y:S01]  /*2010*/  R2UR UR6, R0 ;  /* 0x00000000000672ca */ /* 0x000fe200000e0000 */
[----:B------:R-:W-:Y:S03]  /*2020*/  HGMMA.64x256x8.F32.TF32 R24, R160, gdesc[UR8], R24, gsb0 ;  /* 0x07e00008a0187df0 */ /* 0x000fe60008002818 */
[----:B------:R-:W-:-:S04]  /*2030*/  WARPGROUP.DEPBAR.LE gsb0, 0x0 ;  /* 0x00008000000079c5 */ /* 0x000fc80000010000 */
[----:B-1----:R-:W-:Y:S07]  /*2040*/  @P1 BRA `(.L_x_34) ;  /* 0xfffffff800841947 */ /* 0x002fee000383ffff */
.L_x_26:
[----:B0-----:R-:W-:Y:S01]  /*2050*/  IMAD.MOV.U32 R5, RZ, RZ, 0x40000040 ;  /* 0x40000040ff057424 */ /* 0x001fe200078e00ff */
[----:B------:R-:W-:Y:S01]  /*2060*/  LEA R4, R0, UR7, 0xb ;  /* 0x0000000700047c11 */ /* 0x000fe2000f8e58ff */
[----:B-1234-:R-:W-:Y:S01]  /*2070*/  WARPGROUP.ARRIVE ;  /* 0x00000000000079c5 */ /* 0x01efe20000000000 */
[----:B------:R-:W-:Y:S01]  /*2080*/  IMAD.SHL.U32 R0, R18, 0x8, RZ ;  /* 0x0000000812007824 */ /* 0x000fe200078e00ff */
[----:B------:R-:W-:Y:S02]  /*2090*/  LOP3.LUT R7, R6, R10, R7, 0xfe, !PT ;  /* 0x0000000a06077212 */ /* 0x000fe400078efe07 */
[C---:B------:R-:W-:Y:S01]  /*20a0*/  R2UR UR6, R4.reuse ;  /* 0x00000000040672ca */ /* 0x040fe200000e0000 */
[----:B------:R-:W-:Y:S01]  /*20b0*/  VIADD R6, R4, 0x2 ;  /* 0x0000000204067836 */ /* 0x000fe20000000000 */
[----:B------:R-:W-:Y:S02]  /*20c0*/  R2UR UR7, R5 ;  /* 0x00000000050772ca */ /* 0x000fe400000e0000 */
[----:B------:R-:W-:Y:S01]  /*20d0*/  LOP3.LUT R0, R7, 0x18, R0, 0xf8, !PT ;  /* 0x0000001807007812 */ /* 0x000fe200078ef800 */
[----:B------:R-:W-:-:S04]  /*20e0*/  IMAD.MOV.U32 R7, RZ, RZ, 0x40000040 ;  /* 0x40000040ff077424 */ /* 0x000fc800078e00ff */
[----:B------:R-:W-:-:S05]  /*20f0*/  IMAD.IADD R9, R0, 0x1, R9 ;  /* 0x0000000100097824 */ /* 0x000fca00078e0209 */
[----:B------:R-:W-:Y:S01]  /*2100*/  LEA R9, R9, UR9, 0x2 ;  /* 0x0000000909097c11 */ /* 0x000fe2000f8e10ff */
[----:B------:R-:W-:Y:S01]  /*2110*/  HGMMA.64x256x8.F32.TF32 R24, R164, gdesc[UR4], R24, gsb0 ;  /* 0x07e00004a4187df0 */ /* 0x000fe20008002818 */
[----:B------:R-:W-:Y:S02]  /*2120*/  R2UR UR6, R6 ;  /* 0x00000000060672ca */ /* 0x000fe400000e0000 */
[----:B------:R-:W-:Y:S01]  /*2130*/  R2UR UR7, R7 ;  /* 0x00000000070772ca */ /* 0x000fe200000e0000 */
[----:B------:R-:W-:Y:S01]  /*2140*/  IMAD.IADD R12, R12, 0x1, R9 ;  /* 0x000000010c0c7824 */ /* 0x000fe200078e0209 */
[----:B------:R-:W-:Y:S02]  /*2150*/  WARPGROUP.DEPBAR.LE gsb0, 0x0 ;  /* 0x00008000000079c5 */ /* 0x000fe40000010000 */
[----:B------:R-:W-:Y:S04]  /*2160*/  LDS R160, [R9+0x900] ;  /* 0x0009000009a07984 */ /* 0x000fe80000000800 */
[----:B------:R-:W-:Y:S04]  /*2170*/  LDS R161, [R9+0xd00] ;  /* 0x000d000009a17984 */ /* 0x000fe80000000800 */
[----:B------:R-:W-:Y:S04]  /*2180*/  LDS R162, [R12+0x900] ;  /* 0x000900000ca27984 */ /* 0x000fe80000000800 */
[----:B------:R-:W0:Y:S02]  /*2190*/  LDS R163, [R12+0xd00] ;  /* 0x000d00000ca37984 */ /* 0x000e240000000800 */
[----:B0-----:R-:W-:-:S07]  /*21a0*/  WARPGROUP.ARRIVE ;  /* 0x00000000000079c5 */ /* 0x001fce0000000000 */
[----:B------:R-:W-:Y:S03]  /*21b0*/  HGMMA.64x256x8.F32.TF32 R24, R160, gdesc[UR4], R24, gsb0 ;  /* 0x07e00004a0187df0 */ /* 0x000fe60008002818 */
[----:B------:R-:W-:Y:S02]  /*21c0*/  WARPGROUP.DEPBAR.LE gsb0, 0x0 ;  /* 0x00008000000079c5 */ /* 0x000fe40000010000 */
[----:B------:R0:W1:Y:S04]  /*21d0*/  LDS R160, [R9+0xa00] ;  /* 0x000a000009a07984 */ /* 0x0000680000000800 */
[----:B------:R0:W2:Y:S04]  /*21e0*/  LDS R161, [R9+0xe00] ;  /* 0x000e000009a17984 */ /* 0x0000a80000000800 */
[----:B------:R0:W3:Y:S04]  /*21f0*/  LDS R162, [R12+0xa00] ;  /* 0x000a00000ca27984 */ /* 0x0000e80000000800 */
[----:B------:R0:W4:Y:S01]  /*2200*/  LDS R163, [R12+0xe00] ;  /* 0x000e00000ca37984 */ /* 0x0001220000000800 */
[----:B------:R-:W-:Y:S05]  /*2210*/  @!P0 BRA `(.L_x_35) ;  /* 0x0000000000048947 */ /* 0x000fea0003800000 */
[----:B------:R-:W-:Y:S01]  /*2220*/  BPT.TRAP 0x1 ;  /* 0x000000040000795c */ /* 0x000fe20000300000 */
.L_x_35:
[----:B------:R-:W-:Y:S01]  /*2230*/  ULEA UR4, UR4, UR9, 0x3 ;  /* 0x0000000904047291 */ /* 0x000fe2000f8e183f */
[----:B------:R-:W-:-:S03]  /*2240*/  ISETP.GT.U32.AND P1, PT, R19, 0x1, PT ;  /* 0x000000011300780c */ /* 0x000fc60003f24070 */
[----:B------:R-:W-:-:S04]  /*2250*/  UIADD3 UR4, UR4, 0x20, URZ ;  /* 0x0000002004047890 */ /* 0x000fc8000fffe03f */
[----:B------:R-:W-:-:S09]  /*2260*/  UPRMT UR4, URZ, 0x654, UR4 ;  /* 0x000006543f047896 */ /* 0x000fd20008000004 */
[----:B------:R-:W-:Y:S01]  /*2270*/  SYNCS.ARRIVE.TRANS64.RED.A1T0 RZ, [UR4], RZ ;  /* 0x000000ffffff79a7 */ /* 0x000fe20008100404 */
[----:B------:R-:W-:Y:S05]  /*2280*/  @P1 BRA `(.L_x_36) ;  /* 0x0000000000041947 */ /* 0x000fea0003800000 */
[----:B------:R-:W-:Y:S01]  /*2290*/  BPT.TRAP 0x1 ;  /* 0x000000040000795c */ /* 0x000fe20000300000 */
.L_x_36:
[C---:B------:R-:W-:Y:S01]  /*22a0*/  VIADD R6, R4.reuse, 0x4 ;  /* 0x0000000404067836 */ /* 0x040fe20000000000 */
[----:B-1234-:R-:W-:Y:S01]  /*22b0*/  WARPGROUP.ARRIVE ;  /* 0x00000000000079c5 */ /* 0x01efe20000000000 */
[----:B------:R-:W-:Y:S02]  /*22c0*/  IMAD.MOV.U32 R7, RZ, RZ, 0x40000040 ;  /* 0x40000040ff077424 */ /* 0x000fe400078e00ff */
[----:B------:R-:W-:Y:S01]  /*22d0*/  VIADD R4, R4, 0x6 ;  /* 0x0000000604047836 */ /* 0x000fe20000000000 */
[----:B------:R-:W-:Y:S01]  /*22e0*/  R2UR UR6, R6 ;  /* 0x00000000060672ca */ /* 0x000fe200000e0000 */
[----:B------:R-:W-:Y:S01]  /*22f0*/  IMAD.MOV.U32 R5, RZ, RZ, 0x40000040 ;  /* 0x40000040ff057424 */ /* 0x000fe200078e00ff */
[----:B------:R-:W-:-:S13]  /*2300*/  R2UR UR7, R7 ;  /* 0x00000000070772ca */ /* 0x000fda00000e0000 */
[----:B------:R-:W-:Y:S01]  /*2310*/  HGMMA.64x256x8.F32.TF32 R24, R160, gdesc[UR4], R24, gsb0 ;  /* 0x07e00004a0187df0 */ /* 0x000fe20008002818 */
[----:B------:R-:W-:Y:S02]  /*2320*/  R2UR UR6, R4 ;  /* 0x00000000040672ca */ /* 0x000fe400000e0000 */
[----:B------:R-:W-:Y:S01]  /*2330*/  R2UR UR7, R5 ;  /* 0x00000000050772ca */ /* 0x000fe200000e0000 */
[----:B------:R-:W-:Y:S02]  /*2340*/  WARPGROUP.DEPBAR.LE gsb0, 0x0 ;  /* 0x00008000000079c5 */ /* 0x000fe40000010000 */
[----:B------:R-:W-:Y:S04]  /*2350*/  LDS R160, [R9+0xb00] ;  /* 0x000b000009a07984 */ /* 0x000fe80000000800 */
[----:B------:R-:W-:Y:S04]  /*2360*/  LDS R161, [R9+0xf00] ;  /* 0x000f000009a17984 */ /* 0x000fe80000000800 */
[----:B------:R-:W-:Y:S04]  /*2370*/  LDS R162, [R12+0xb00] ;  /* 0x000b00000ca27984 */ /* 0x000fe80000000800 */
[----:B------:R-:W1:Y:S02]  /*2380*/  LDS R163, [R12+0xf00] ;  /* 0x000f00000ca37984 */ /* 0x000e640000000800 */
[----:B-1----:R-:W-:-:S08]  /*2390*/  WARPGROUP.ARRIVE ;  /* 0x00000000000079c5 */ /* 0x002fd00000000000 */
[----:B------:R-:W-:Y:S03]  /*23a0*/  HGMMA.64x256x8.F32.TF32 R24, R160, gdesc[UR4], R24, gsb0 ;  /* 0x07e00004a0187df0 */ /* 0x000fe60008002818 */
[----:B------:R-:W-:Y:S02]  /*23b0*/  WARPGROUP.DEPBAR.LE gsb0, 0x0 ;  /* 0x00008000000079c5 */ /* 0x000fe40000010000 */
.L_x_22:
[----:B------:R-:W-:Y:S05]  /*23c0*/  @!P0 BRA `(.L_x_37) ;  /* 0x0000000000048947 */ /* 0x000fea0003800000 */
[----:B------:R-:W-:Y:S01]  /*23d0*/  BPT.TRAP 0x1 ;  /* 0x000000040000795c */ /* 0x000fe20000300000 */
.L_x_37:
[----:B------:R-:W2:Y:S01]  /*23e0*/  S2UR UR6, SR_CgaCtaId ;  /* 0x00000000000679c3 */ /* 0x000ea20000008800 */
[----:B------:R-:W-:Y:S01]  /*23f0*/  UIADD3 UR39, UR40, UR39, URZ ;  /* 0x0000002728277290 */ /* 0x000fe2000fffe03f */
[----:B------:R-:W-:Y:S01]  /*2400*/  ISETP.GT.U32.AND P0, PT, R19, 0x1, PT ;  /* 0x000000011300780c */ /* 0x000fe20003f04070 */
[----:B------:R-:W-:Y:S02]  /*2410*/  UMOV UR5, 0x400 ;  /* 0x0000040000057882 */ /* 0x000fe40000000000 */
[----:B------:R-:W-:-:S04]  /*2420*/  ULEA UR4, UR39, 0xfffffff8, 0x3 ;  /* 0xfffffff827047891 */ /* 0x000fc8000f8e183f */
[----:B------:R-:W-:Y:S02]  /*2430*/  ULOP3.LUT UR4, UR4, 0x18, URZ, 0xc0, !UPT ;  /* 0x0000001804047892 */ /* 0x000fe4000f8ec03f */
[----:B--2---:R-:W-:-:S04]  /*2440*/  ULEA UR5, UR6, UR5, 0x18 ;  /* 0x0000000506057291 */ /* 0x004fc8000f8ec03f */
[----:B------:R-:W-:-:S04]  /*2450*/  UIADD3 UR4, UR5, 0x20, UR4 ;  /* 0x0000002005047890 */ /* 0x000fc8000fffe004 */
[----:B------:R-:W-:-:S09]  /*2460*/  UPRMT UR4, URZ, 0x654, UR4 ;  /* 0x000006543f047896 */ /* 0x000fd20008000004 */
[----:B------:R-:W-:Y:S01]  /*2470*/  SYNCS.ARRIVE.TRANS64.RED.A1T0 RZ, [UR4], RZ ;  /* 0x000000ffffff79a7 */ /* 0x000fe20008100404 */
[----:B------:R-:W-:Y:S05]  /*2480*/  @P0 BRA `(.L_x_38) ;  /* 0x0000000000040947 */ /* 0x000fea0003800000 */
[----:B------:R-:W-:Y:S01]  /*2490*/  BPT.TRAP 0x1 ;  /* 0x000000040000795c */ /* 0x000fe20000300000 */
.L_x_38:
[----:B------:R-:W2:Y:S01]  /*24a0*/  LDC R7, c[0x0][0x288] ;  /* 0x0000a200ff077b82 */ /* 0x000ea20000000800 */
[C---:B0-----:R-:W-:Y:S01]  /*24b0*/  LOP3.LUT R3, R18.reuse, 0x60, RZ, 0xc0, !PT ;  /* 0x0000006012037812 */ /* 0x041fe200078ec0ff */
[----:B------:R-:W-:Y:S01]  /*24c0*/  IMAD.SHL.U32 R4, R18, 0x2, RZ ;  /* 0x0000000212047824 */ /* 0x000fe200078e00ff */
[----:B------:R-:W-:Y:S01]  /*24d0*/  LOP3.LUT R0, R155, 0x1, RZ, 0xc0, !PT ;  /* 0x000000019b007812 */ /* 0x000fe200078ec0ff */
[----:B------:R-:W-:Y:S01]  /*24e0*/  USHF.R.U32.HI UR4, URZ, 0x2, UR39 ;  /* 0x000000023f047899 */ /* 0x000fe20008011627 */
[----:B------:R-:W-:Y:S01]  /*24f0*/  SHF.R.U32.HI R11, RZ, 0x1, R3 ;  /* 0x00000001ff0b7819 */ /* 0x000fe20000011603 */
[----:B------:R-:W-:Y:S01]  /*2500*/  IMAD.SHL.U32 R13, R154, 0x80, RZ ;  /* 0x000000809a0d7824 */ /* 0x000fe200078e00ff */
[----:B------:R-:W-:Y:S01]  /*2510*/  LOP3.LUT R8, R8, 0x7, RZ, 0xc0, !PT ;  /* 0x0000000708087812 */ /* 0x000fe200078ec0ff */
[----:B------:R-:W-:Y:S01]  /*2520*/  IMAD.SHL.U32 R3, R0, 0x40, RZ ;  /* 0x0000004000037824 */ /* 0x000fe200078e00ff */
[----:B------:R-:W-:Y:S01]  /*2530*/  LOP3.LUT R9, R4, 0x6, RZ, 0xc0, !PT ;  /* 0x0000000604097812 */ /* 0x000fe200078ec0ff */
[----:B------:R-:W-:Y:S01]  /*2540*/  ULOP3.LUT UR4, UR4, 0x1, URZ, 0xc0, !UPT ;  /* 0x0000000104047892 */ /* 0x000fe2000f8ec03f */
[--C-:B------:R-:W-:Y:S01]  /*2550*/  IADD3 R5, RZ, -R11, -R8.reuse ;  /* 0x8000000bff057210 */ /* 0x100fe20007ffe808 */
[----:B------:R-:W-:Y:S01]  /*2560*/  ULDC UR8, c[0x0][0x284] ;  /* 0x0000a10000087ab9 */ /* 0x000fe20000000800 */
[----:B------:R-:W-:Y:S01]  /*2570*/  LOP3.LUT R3, R3, 0x40, R8, 0xe2, !PT ;  /* 0x0000004003037812 */ /* 0x000fe200078ee208 */
[----:B------:R-:W-:Y:S01]  /*2580*/  UISETP.GT.U32.AND UP1, UPT, UR39, 0x3, UPT ;  /* 0x000000032700788c */ /* 0x000fe2000bf24070 */
[----:B------:R-:W-:Y:S01]  /*2590*/  PRMT R8, R9, 0x6540, R152 ;  /* 0x0000654009087816 */ /* 0x000fe20000000098 */
[----:B------:R-:W-:Y:S01]  /*25a0*/  IMAD.SHL.U32 R152, R152, 0x100, RZ ;  /* 0x0000010098987824 */ /* 0x000fe200078e00ff */
[----:B------:R-:W-:Y:S01]  /*25b0*/  UISETP.NE.U32.AND UP0, UPT, UR4, 0x1, UPT ;  /* 0x000000010400788c */ /* 0x000fe2000bf05070 */
[----:B------:R-:W-:Y:S01]  /*25c0*/  IMAD R10, R0, -0x40, R5 ;  /* 0xffffffc0000a7824 */ /* 0x000fe200078e0205 */
[----:B------:R-:W-:Y:S01]  /*25d0*/  LOP3.LUT R0, R18, 0x3, RZ, 0xc0, !PT ;  /* 0x0000000312007812 */ /* 0x000fe200078ec0ff */
[----:B------:R-:W-:Y:S01]  /*25e0*/  UISETP.LT.U32.AND UP1, UPT, UR40, 0x4, UP1 ;  /* 0x000000042800788c */ /* 0x000fe20008f21070 */
[----:B------:R-:W-:Y:S01]  /*25f0*/  SHF.R.S32.HI R23, RZ, 0x1f, R153 ;  /* 0x0000001fff177819 */ /* 0x000fe20000011499 */
[----:B------:R-:W-:Y:S01]  /*2600*/  UISETP.GT.U32.AND UP0, UPT, UR40, 0x3, !UP0 ;  /* 0x000000032800788c */ /* 0x000fe2000c704070 */
[----:B------:R-:W-:Y:S01]  /*2610*/  SHF.R.S32.HI R9, RZ, 0x1f, R8 ;  /* 0x0000001fff097819 */ /* 0x000fe20000011408 */
[----:B------:R-:W-:Y:S01]  /*2620*/  ULDC.64 UR6, c[0x0][0x5d0] ;  /* 0x0001740000067ab9 */ /* 0x000fe20000000a00 */
[----:B--2---:R-:W-:Y:S01]  /*2630*/  ISETP.GE.AND P0, PT, R152, R7, PT ;  /* 0x000000079800720c */ /* 0x004fe20003f06270 */
[----:B------:R-:W-:Y:S01]  /*2640*/  IMAD R15, R0, -0x2, R7 ;  /* 0xfffffffe000f7824 */ /* 0x000fe200078e0207 */
[----:B------:R-:W-:Y:S01]  /*2650*/  USEL UR5, URZ, 0x1, !UP1 ;  /* 0x000000013f057887 */ /* 0x000fe2000c800000 */
[----:B------:R-:W-:Y:S01]  /*2660*/  IMAD R0, R23, UR6, RZ ;  /* 0x0000000617007c24 */ /* 0x000fe2000f8e02ff */
[----:B------:R-:W-:Y:S01]  /*2670*/  ISETP.GE.OR P0, PT, R13, UR8, P0 ;  /* 0x000000080d007c0c */ /* 0x000fe20008706670 */
[----:B------:R-:W-:Y:S01]  /*2680*/  USEL UR4, URZ, 0x1, !UP0 ;  /* 0x000000013f047887 */ /* 0x000fe2000c000000 */
[----:B------:R-:W-:Y:S01]  /*2690*/  IMAD.WIDE R6, R154, 0x80, RZ ;  /* 0x000000809a067825 */ /* 0x000fe200078e02ff */
[----:B------:R-:W-:-:S02]  /*26a0*/  ULOP3.LUT UR39, UR39, 0x3, URZ, 0xc0, !UPT ;  /* 0x0000000327277892 */ /* 0x000fc4000f8ec03f */
[----:B------:R-:W-:Y:S01]  /*26b0*/  ULOP3.LUT UR38, UR4, UR38, UR5, 0x96, !UPT ;  /* 0x0000002604267292 */ /* 0x000fe2000f8e9605 */
[----:B------:R-:W-:Y:S01]  /*26c0*/  IMAD R21, R153, UR7, R0 ;  /* 0x0000000799157c24 */ /* 0x000fe2000f8e0200 */
[----:B------:R-:W-:Y:S01]  /*26d0*/  IADD3 R0, -R13, UR8, R10 ;  /* 0x000000080d007c10 */ /* 0x000fe2000fffe10a */
[----:B------:R-:W-:Y:S01]  /*26e0*/  IMAD.WIDE.U32 R4, R153, UR6, R8 ;  /* 0x0000000699047c25 */ /* 0x000fe2000f8e0008 */
[----:B------:R-:W-:-:S03]  /*26f0*/  LOP3.LUT R167, R6, R3, R11, 0xfe, !PT ;  /* 0x0000000306a77212 */ /* 0x000fc600078efe0b */
[----:B------:R-:W-:Y:S02]  /*2700*/  IMAD.IADD R5, R5, 0x1, R21 ;  /* 0x0000000105057824 */ /* 0x000fe400078e0215 */
[----:B------:R-:W-:Y:S02]  /*2710*/  IMAD.IADD R3, R15, 0x1, -R152 ;  /* 0x000000010f037824 */ /* 0x000fe400078e0a98 */
[----:B------:R-:W-:Y:S01]  /*2720*/  IMAD.MOV.U32 R154, RZ, RZ, -0x1 ;  /* 0xffffffffff9a7424 */ /* 0x000fe200078e00ff */
[----:B------:R-:W-:Y:S06]  /*2730*/  @P0 BRA `(.L_x_39) ;  /* 0x0000006000d00947 */ /* 0x000fec0003800000 */
[----:B------:R-:W0:Y:S01]  /*2740*/  LDC.64 R10, c[0x0][0x5c8] ;  /* 0x00017200ff0a7b82 */ /* 0x000e220000000a00 */
[----:B-1---5:R-:W-:Y:S01]  /*2750*/  FSETP.NEU.AND P1, PT, R157, RZ, PT ;  /* 0x000000ff9d00720b */ /* 0x022fe20003f2d000 */
[----:B------:R-:W-:Y:S01]  /*2760*/  BSSY B0, `(.L_x_39) ;  /* 0x0000631000007945 */ /* 0x000fe20003800000 */
[----:B------:R-:W-:-:S04]  /*2770*/  ISETP.GT.AND P0, PT, R3, RZ, PT ;  /* 0x000000ff0300720c */ /* 0x000fc80003f04270 */
[----:B------:R-:W-:Y:S01]  /*2780*/  ISETP.GT.AND P4, PT, R0, RZ, P0 ;  /* 0x000000ff0000720c */ /* 0x000fe20000784270 */
[-C--:B0-----:R-:W-:Y:S02]  /*2790*/  IMAD R12, R7, R10.reuse, RZ ;  /* 0x0000000a070c7224 */ /* 0x081fe400078e02ff */
[----:B------:R-:W-:-:S04]  /*27a0*/  IMAD.WIDE.U32 R162, R167, R10, R4 ;  /* 0x0000000aa7a27225 */ /* 0x000fc800078e0004 */
[----:B------:R-:W-:-:S04]  /*27b0*/  IMAD R5, R167, R11, R12 ;  /* 0x0000000ba7057224 */ /* 0x000fc800078e020c */
[----:B------:R-:W-:Y:S01]  /*27c0*/  IMAD.IADD R169, R163, 0x1, R5 ;  /* 0x00000001a3a97824 */ /* 0x000fe200078e0205 */
[----:B------:R-:W-:Y:S06]  /*27d0*/  @!P1 BRA `(.L_x_40) ;  /* 0x00000044008c9947 */ /* 0x000fec0003800000 */
[----:B------:R-:W0:Y:S01]  /*27e0*/  LDC.64 R14, c[0x0][0x5b8] ;  /* 0x00016e00ff0e7b82 */ /* 0x000e220000000a00 */
[----:B------:R-:W-:-:S07]  /*27f0*/  ULDC.64 UR4, c[0x0][0x5c0] ;  /* 0x0001700000047ab9 */ /* 0x000fce0000000a00 */
[----:B------:R-:W1:Y:S08]  /*2800*/  LDC.64 R164, c[0x0][0x5b0] ;  /* 0x00016c00ffa47b82 */ /* 0x000e700000000a00 */
[----:B------:R-:W2:Y:S01]  /*2810*/  LDC.64 R12, c[0x0][0x5a8] ;  /* 0x00016a00ff0c7b82 */ /* 0x000ea20000000a00 */
[-C--:B0-----:R-:W-:Y:S02]  /*2820*/  IMAD R4, R23, R14.reuse, RZ ;  /* 0x0000000e17047224 */ /* 0x081fe400078e02ff */
[----:B------:R-:W-:-:S04]  /*2830*/  IMAD.WIDE.U32 R20, R153, R14, R8 ;  /* 0x0000000e99147225 */ /* 0x000fc800078e0008 */
[----:B------:R-:W-:Y:S02]  /*2840*/  IMAD R159, R153, R15, R4 ;  /* 0x0000000f999f7224 */ /* 0x000fe400078e0204 */
[-C--:B-1----:R-:W-:Y:S02]  /*2850*/  IMAD R6, R7, R164.reuse, RZ ;  /* 0x000000a407067224 */ /* 0x082fe400078e02ff */
[----:B------:R-:W-:Y:S02]  /*2860*/  IMAD.IADD R21, R21, 0x1, R159 ;  /* 0x0000000115157824 */ /* 0x000fe400078e029f */
[C---:B------:R-:W-:Y:S02]  /*2870*/  IMAD R163, R167.reuse, R165, R6 ;  /* 0x000000a5a7a37224 */ /* 0x040fe400078e0206 */
[----:B------:R-:W-:-:S04]  /*2880*/  IMAD.WIDE.U32 R4, R167, R164, R20 ;  /* 0x000000a4a7047225 */ /* 0x000fc800078e0014 */
[----:B------:R-:W-:Y:S01]  /*2890*/  IMAD.IADD R5, R5, 0x1, R163 ;  /* 0x0000000105057824 */ /* 0x000fe200078e02a3 */
[----:B--2---:R-:W-:-:S04]  /*28a0*/  LEA R6, P1, R4, R12, 0x2 ;  /* 0x0000000c04067211 */ /* 0x004fc800078210ff */
[----:B------:R-:W-:-:S05]  /*28b0*/  LEA.HI.X R7, R4, R13, R5, 0x2, P1 ;  /* 0x0000000d04077211 */ /* 0x000fca00008f1405 */
[----:B------:R0:W2:Y:S01]  /*28c0*/  @P4 LDG.E.LTC128B R152, desc[UR36][R6.64] ;  /* 0x0000002406984981 */ /* 0x0000a2000c1e1920 */
[----:B------:R-:W-:Y:S01]  /*28d0*/  IMAD.WIDE.U32 R4, R167, R164, R8 ;  /* 0x000000a4a7047225 */ /* 0x000fe200078e0008 */
[----:B------:R-:W-:Y:S01]  /*28e0*/  SHF.L.U64.HI R161, R164, 0x3, R165 ;  /* 0x00000003a4a17819 */ /* 0x000fe200000102a5 */
[----:B------:R-:W-:Y:S01]  /*28f0*/  BSSY B1, `(.L_x_41) ;  /* 0x0000016000017945 */ /* 0x000fe20003800000 */
[----:B------:R-:W-:Y:S01]  /*2900*/  ISETP.GT.AND P0, PT, R0, 0x8, P0 ;  /* 0x000000080000780c */ /* 0x000fe20000704270 */
[----:B------:R-:W-:Y:S02]  /*2910*/  IMAD.IADD R5, R163, 0x1, R5 ;  /* 0x00000001a3057824 */ /* 0x000fe400078e0205 */
[----:B------:R-:W-:Y:S02]  /*2920*/  IMAD.SHL.U32 R160, R164, 0x8, RZ ;  /* 0x00000008a4a07824 */ /* 0x000fe400078e00ff */
[----:B------:R-:W-:Y:S01]  /*2930*/  IMAD.WIDE.U32 R22, R153, R14, R4 ;  /* 0x0000000e99167225 */ /* 0x000fe200078e0004 */
[----:B------:R-:W-:-:S03]  /*2940*/  LEA R4, P1, R162, UR4, 0x2 ;  /* 0x00000004a2047c11 */ /* 0x000fc6000f8210ff */
[----:B0-----:R-:W-:Y:S01]  /*2950*/  IMAD.IADD R7, R159, 0x1, R23 ;  /* 0x000000019f077824 */ /* 0x001fe200078e0217 */
[----:B------:R-:W-:Y:S01]  /*2960*/  LEA.HI.X R5, R162, UR5, R169, 0x2, P1 ;  /* 0x00000005a2057c11 */ /* 0x000fe200088f14a9 */
[----:B------:R-:W-:Y:S01]  /*2970*/  IMAD.WIDE.U32 R160, R167, R164, R160 ;  /* 0x000000a4a7a07225 */ /* 0x000fe200078e00a0 */
[----:B------:R-:W-:Y:S02]  /*2980*/  ISETP.GT.AND P1, PT, R3, 0x1, PT ;  /* 0x000000010300780c */ /* 0x000fe40003f24270 */
[----:B------:R-:W-:Y:S01]  /*2990*/  LEA R6, P3, R22, R12, 0x2 ;  /* 0x0000000c16067211 */ /* 0x000fe200078610ff */
[----:B------:R-:W-:-:S03]  /*29a0*/  IMAD.IADD R163, R163, 0x1, R161 ;  /* 0x00000001a3a37824 */ /* 0x000fc600078e02a1 */
[----:B------:R-:W-:Y:S01]  /*29b0*/  LEA.HI.X R7, R22, R13, R7, 0x2, P3 ;  /* 0x0000000d16077211 */ /* 0x000fe200018f1407 */
[----:B--2---:R-:W-:-:S04]  /*29c0*/  FMUL R15, R152, R157 ;  /* 0x0000009d980f7220 */ /* 0x004fc80000400000 */
[----:B------:R-:W-:Y:S01]  /*29d0*/  FFMA R23, R24, R156, R15 ;  /* 0x0000009c18177223 */ /* 0x000fe2000000000f */
[----:B------:R-:W-:-:S04]  /*29e0*/  IADD3 R15, P2, R20, R160, RZ ;  /* 0x000000a0140f7210 */ /* 0x000fc80007f5e0ff */
[----:B------:R0:W-:Y:S01]  /*29f0*/  @P4 STG.E desc[UR36][R4.64], R23 ;  /* 0x0000001704004986 */ /* 0x0001e2000c101924 */
[----:B------:R-:W-:Y:S01]  /*2a00*/  ISETP.GT.AND P4, PT, R0, RZ, P1 ;  /* 0x000000ff0000720c */ /* 0x000fe20000f84270 */
[----:B------:R-:W-:Y:S01]  /*2a10*/  IMAD.X R24, R163, 0x1, R21, P2 ;  /* 0x00000001a3187824 */ /* 0x000fe200010e0615 */
[----:B------:R-:W-:-:S11]  /*2a20*/  LEA R20, P3, R15, R12, 0x2 ;  /* 0x0000000c0f147211 */ /* 0x000fd600078610ff */
[----:B0-----:R-:W-:Y:S05]  /*2a30*/  @!P4 BRA `(.L_x_42) ;  /* 0x000000000004c947 */ /* 0x001fea0003800000 */
[----:B------:R0:W5:Y:S02]  /*2a40*/  LDG.E.LTC128B R152, desc[UR36][R6.64+0x4] ;  /* 0x0000042406987981 */ /* 0x000164000c1e1920 */
.L_x_42:
[----:B------:R-:W-:Y:S05]  /*2a50*/  BSYNC B1 ;  /* 0x0000000000017941 */ /* 0x000fea0003800000 */
.L_x_41:
[----:B-----5:R-:W-:Y:S01]  /*2a60*/  FMUL R22, R152, R157 ;  /* 0x0000009d98167220 */ /* 0x020fe20000400000 */
[----:B------:R-:W-:-:S03]  /*2a70*/  LEA.HI.X R21, R15, R13, R24, 0x2, P3 ;  /* 0x0000000d0f157211 */ /* 0x000fc600018f1418 */
[----:B------:R-:W-:-:S05]  /*2a80*/  FFMA R25, R25, R156, R22 ;  /* 0x0000009c19197223 */ /* 0x000fca0000000016 */
[----:B------:R1:W-:Y:S04]  /*2a90*/  @P4 STG.E desc[UR36][R4.64+0x4], R25 ;  /* 0x0000041904004986 */ /* 0x0003e8000c101924 */
[----:B------:R-:W2:Y:S01]  /*2aa0*/  @P0 LDG.E.LTC128B R152, desc[UR36][R20.64] ;  /* 0x0000002414980981 */ /* 0x000ea2000c1e1920 */
[----:B------:R-:W-:Y:S01]  /*2ab0*/  IADD3 R8, P2, R8, R160, RZ ;  /* 0x000000a008087210 */ /* 0x000fe20007f5e0ff */
[----:B------:R-:W-:Y:S01]  /*2ac0*/  BSSY B1, `(.L_x_43) ;  /* 0x0000010000017945 */ /* 0x000fe20003800000 */
[C---:B------:R-:W-:Y:S02]  /*2ad0*/  SHF.L.U64.HI R11, R10.reuse, 0x5, R11 ;  /* 0x000000050a0b7819 */ /* 0x040fe4000001020b */
[----:B------:R-:W-:Y:S01]  /*2ae0*/  LEA R10, P3, R10, R4, 0x5 ;  /* 0x000000040a0a7211 */ /* 0x000fe200078628ff */
[----:B------:R-:W-:Y:S01]  /*2af0*/  IMAD.X R9, R9, 0x1, R163, P2 ;  /* 0x0000000109097824 */ /* 0x000fe200010e06a3 */
[----:B------:R-:W-:-:S02]  /*2b00*/  ISETP.GT.AND P1, PT, R0, 0x8, P1 ;  /* 0x000000080000780c */ /* 0x000fc40000f24270 */
[----:B------:R-:W-:Y:S01]  /*2b10*/  ISETP.GT.AND P2, PT, R3, 0x8, PT ;  /* 0x000000080300780c */ /* 0x000fe20003f44270 */
[----:B------:R-:W-:-:S04]  /*2b20*/  IMAD.WIDE.U32 R14, R153, R14, R8 ;  /* 0x0000000e990e7225 */ /* 0x000fc800078e0008 */
[----:B------:R-:W-:Y:S01]  /*2b30*/  IMAD.X R11, R11, 0x1, R5, P3 ;  /* 0x000000010b0b7824 */ /* 0x000fe200018e0605 */
[----:B------:R-:W-:Y:S01]  /*2b40*/  LEA R8, P4, R14, R12, 0x2 ;  /* 0x0000000c0e087211 */ /* 0x000fe200078810ff */
[----:B------:R-:W-:Y:S02]  /*2b50*/  IMAD.IADD R15, R159, 0x1, R15 ;  /* 0x000000019f0f7824 */ /* 0x000fe400078e020f */
[----:B--2---:R-:W-:-:S04]  /*2b60*/  FMUL R9, R152, R157 ;  /* 0x0000009d98097220 */ /* 0x004fc80000400000 */
[----:B------:R-:W-:Y:S01]  /*2b70*/  FFMA R21, R26, R156, R9 ;  /* 0x0000009c1a157223 */ /* 0x000fe20000000009 */
[----:B------:R-:W-:-:S04]  /*2b80*/  LEA.HI.X R9, R14, R13, R15, 0x2, P4 ;  /* 0x0000000d0e097211 */ /* 0x000fc800020f140f */
[----:B------:R1:W-:Y:S01]  /*2b90*/  @P0 STG.E desc[UR36][R10.64], R21 ;  /* 0x000000150a000986 */ /* 0x0003e2000c101924 */
[----:B------:R-:W-:Y:S05]  /*2ba0*/  @!P1 BRA `(.L_x_44) ;  /* 0x0000000000049947 */ /* 0x000fea0003800000 */
[----:B------:R2:W5:Y:S02]  /*2bb0*/  LDG.E.LTC128B R152, desc[UR36][R8.64+0x4] ;  /* 0x0000042408987981 */ /* 0x000564000c1e1920 */
.L_x_44:
[----:B------:R-:W-:Y:S05]  /*2bc0*/  BSYNC B1 ;  /* 0x0000000000017941 */ /* 0x000fea0003800000 */
.L_x_43:
[----:B-----5:R-:W-:Y:S01]  /*2bd0*/  FMUL R12, R152, R157 ;  /* 0x0000009d980c7220 */ /* 0x020fe20000400000 */
[----:B------:R-:W-:Y:S01]  /*2be0*/  ISETP.GT.AND P3, PT, R0, RZ, P2 ;  /* 0x000000ff0000720c */ /* 0x000fe20001764270 */
[----:B------:R-:W-:Y:S01]  /*2bf0*/  BSSY B1, `(.L_x_45) ;  /* 0x0000006000017945 */ /* 0x000fe20003800000 */
[----:B------:R-:W-:Y:S01]  /*2c00*/  ISETP.GT.AND P0, PT, R3, 0x9, PT ;  /* 0x000000090300780c */ /* 0x000fe20003f04270 */
[----:B------:R-:W-:-:S05]  /*2c10*/  FFMA R27, R27, R156, R12 ;  /* 0x0000009c1b1b7223 */ /* 0x000fca000000000c */
[----:B------:R3:W-:Y:S05]  /*2c20*/  @P1 STG.E desc[UR36][R10.64+0x4], R27 ;  /* 0x0000041b0a001986 */ /* 0x0007ea000c101924 */
[----:B------:R-:W-:Y:S05]  /*2c30*/  @!P3 BRA `(.L_x_46) ;  /* 0x000000000004b947 */ /* 0x000fea0003800000 */
[----:B------:R4:W5:Y:S02]  /*2c40*/  LDG.E.LTC128B R152, desc[UR36][R6.64+0x20] ;  /* 0x0000202406987981 */ /* 0x000964000c1e1920 */
.L_x_46:
[----:B------:R-:W-:Y:S05]  /*2c50*/  BSYNC B1 ;  /* 0x0000000000017941 */ /* 0x000fea0003800000 */
.L_x_45:
[----:B-----5:R-:W-:Y:S01]  /*2c60*/  FMUL R13, R152, R157 ;  /* 0x0000009d980d7220 */ /* 0x020fe20000400000 */
[----:B------:R-:W-:Y:S01]  /*2c70*/  ISETP.GT.AND P1, PT, R0, RZ, P0 ;  /* 0x000000ff0000720c */ /* 0x000fe20000724270 */
[----:B------:R-:W-:Y:S02]  /*2c80*/  BSSY B1, `(.L_x_47) ;  /* 0x0000005000017945 */ /* 0x000fe40003800000 */
[----:B------:R-:W-:-:S05]  /*2c90*/  FFMA R13, R28, R156, R13 ;  /* 0x0000009c1c0d7223 */ /* 0x000fca000000000d */
[----:B------:R0:W-:Y:S05]  /*2ca0*/  @P3 STG.E desc[UR36][R4.64+0x20], R13 ;  /* 0x0000200d04003986 */ /* 0x0001ea000c101924 */
[----:B------:R-:W-:Y:S05]  /*2cb0*/  @!P1 BRA `(.L_x_48) ;  /* 0x0000000000049947 */ /* 0x000fea0003800000 */
[----:B------:R0:W5:Y:S02]  /*2cc0*/  LDG.E.LTC128B R152, desc[UR36][R6.64+0x24] ;  /* 0x0000242406987981 */ /* 0x000164000c1e1920 */
.L_x_48:
[----:B------:R-:W-:Y:S05]  /*2cd0*/  BSYNC B1 ;  /* 0x0000000000017941 */ /* 0x000fea0003800000 */
.L_x_47:
[----:B-----5:R-:W-:Y:S01]  /*2ce0*/  FMUL R12, R152, R157 ;  /* 0x0000009d980c7220 */ /* 0x020fe20000400000 */
[----:B------:R-:W-:Y:S01]  /*2cf0*/  ISETP.GT.AND P2, PT, R0, 0x8, P2 ;  /* 0x000000080000780c */ /* 0x000fe20001744270 */
[----:B------:R-:W-:Y:S02]  /*2d00*/  BSSY B1, `(.L_x_49) ;  /* 0x0000005000017945 */ /* 0x000fe40003800000 */
[----:B------:R-:W-:-:S05]  /*2d10*/  FFMA R29, R29, R156, R12 ;  /* 0x0000009c1d1d7223 */ /* 0x000fca000000000c */
[----:B------:R0:W-:Y:S05]  /*2d20*/  @P1 STG.E desc[UR36][R4.64+0x24], R29 ;  /* 0x0000241d04001986 */ /* 0x0001ea000c101924 */
[----:B------:R-:W-:Y:S05]  /*2d30*/  @!P2 BRA `(.L_x_50) ;  /* 0x000000000004a947 */ /* 0x000fea0003800000 */
[----:B------:R0:W5:Y:S02]  /*2d40*/  LDG.E.LTC128B R152, desc[UR36][R8.64+0x20] ;  /* 0x0000202408987981 */ /* 0x000164000c1e1920 */
.L_x_50:
[----:B------:R-:W-:Y:S05]  /*2d50*/  BSYNC B1 ;  /* 0x0000000000017941 */ /* 0x000fea0003800000 */
.L_x_49:
[----:B0----5:R-:W-:Y:S01]  /*2d60*/  FMUL R13, R152, R157 ;  /* 0x0000009d980d7220 */ /* 0x021fe20000400000 */
[----:B------:R-:W-:Y:S01]  /*2d70*/  ISETP.GT.AND P0, PT, R0, 0x8, P0 ;  /* 0x000000080000780c */ /* 0x000fe20000704270 */
[----:B------:R-:W-:Y:S01]  /*2d80*/  BSSY B1, `(.L_x_51) ;  /* 0x0000006000017945 */ /* 0x000fe20003800000 */
[----:B------:R-:W-:Y:S01]  /*2d90*/  ISETP.GT.AND P1, PT, R3, 0x10, PT ;  /* 0x000000100300780c */ /* 0x000fe20003f24270 */
[----:B------:R-:W-:-:S05]  /*2da0*/  FFMA R13, R30, R156, R13 ;  /* 0x0000009c1e0d7223 */ /* 0x000fca000000000d */
[----:B------:R0:W-:Y:S05]  /*2db0*/  @P2 STG.E desc[UR36][R10.64+0x20], R13 ;  /* 0x0000200d0a002986 */ /* 0x0001ea000c101924 */
[----:B------:R-:W-:Y:S05]  /*2dc0*/  @!P0 BRA `(.L_x_52) ;  /* 0x0000000000048947 */ /* 0x000fea0003800000 */
[----:B------:R0:W5:Y:S02]  /*2dd0*/  LDG.E.LTC128B R152, desc[UR36][R8.64+0x24] ;  /* 0x0000242408987981 */ /* 0x000164000c1e1920 */
.L_x_52:
[----:B------:R-:W-:Y:S05]  /*2de0*/  BSYNC B1 ;  /* 0x0000000000017941 */ /* 0x000fea0003800000 */
.L_x_51:
        /* <DEDUP_REMOVED lines=8> */
.L_x_54:
[----:B------:R-:W-:Y:S05]  /*2e70*/  BSYNC B1 ;  /* 0x0000000000017941 */ /* 0x000fea0003800000 */
.L_x_53:
[----:B0----5:R-:W-:Y:S01]  /*2e80*/  FMUL R13, R152, R157 ;  /* 0x0000009d980d7220 */ /* 0x021fe20000400000 */
[----:B------:R-:W-:Y:S01]  /*2e90*/  ISETP.GT.AND P0, PT, R0, RZ, P2 ;  /* 0x000000ff0000720c */ /* 0x000fe20001704270 */
[----:B------:R-:W-:Y:S02]  /*2ea0*/  BSSY B1, `(.L_x_55) ;  /* 0x0000005000017945 */ /* 0x000fe40003800000 */
[----:B------:R-:W-:-:S05]  /*2eb0*/  FFMA R13, R32, R156, R13 ;  /* 0x0000009c200d7223 */ /* 0x000fca000000000d */
[----:B------:R0:W-:Y:S05]  /*2ec0*/  @P3 STG.E desc[UR36][R4.64+0x40], R13 ;  /* 0x0000400d04003986 */ /* 0x0001ea000c101924 */
[----:B------:R-:W-:Y:S05]  /*2ed0*/  @!P0 BRA `(.L_x_56) ;  /* 0x0000000000048947 */ /* 0x000fea0003800000 */
[----:B------:R0:W5:Y:S02]  /*2ee0*/  LDG.E.LTC128B R152, desc[UR36][R6.64+0x44] ;  /* 0x0000442406987981 */ /* 0x000164000c1e1920 */
.L_x_56:
[----:B------:R-:W-:Y:S05]  /*2ef0*/  BSYNC B1 ;  /* 0x0000000000017941 */ /* 0x000fea0003800000 */
.L_x_55:
[----:B-----5:R-:W-:Y:S01]  /*2f00*/  FMUL R12, R152, R157 ;  /* 0x0000009d980c7220 */ /* 0x020fe20000400000 */
[----:B------:R-:W-:Y:S01]  /*2f10*/  ISETP.GT.AND P1, PT, R0, 0x8, P1 ;  /* 0x000000080000780c */ /* 0x000fe20000f24270 */
[----:B------:R-:W-:Y:S02]  /*2f20*/  BSSY B1, `(.L_x_57) ;  /* 0x0000005000017945 */ /* 0x000fe40003800000 */
[----:B------:R-:W-:-:S05]  /*2f30*/  FFMA R33, R33, R156, R12 ;  /* 0x0000009c21217223 */ /* 0x000fca000000000c */
[----:B------:R0:W-:Y:S05]  /*2f40*/  @P0 STG.E desc[UR36][R4.64+0x44], R33 ;  /* 0x0000442104000986 */ /* 0x0001ea000c101924 */
[----:B------:R-:W-:Y:S05]  /*2f50*/  @!P1 BRA `(.L_x_58) ;  /* 0x0000000000049947 */ /* 0x000fea0003800000 */
[----:B------:R0:W5:Y:S02]  /*2f60*/  LDG.E.LTC128B R152, desc[UR36][R8.64+0x40] ;  /* 0x0000402408987981 */ /* 0x000164000c1e1920 */
.L_x_58:
[----:B------:R-:W-:Y:S05]  /*2f70*/  BSYNC B1 ;  /* 0x0000000000017941 */ /* 0x000fea0003800000 */
.L_x_57:
        /* <DEDUP_REMOVED lines=8> */
.L_x_60:
[----:B------:R-:W-:Y:S05]  /*3000*/  BSYNC B1 ;  /* 0x0000000000017941 */ /* 0x000fea0003800000 */
.L_x_59:
        /* <DEDUP_REMOVED lines=8> */
.L_x_62:
[----:B------:R-:W-:Y:S05]  /*3090*/  BSYNC B1 ;  /* 0x0000000000017941 */ /* 0x000fea0003800000 */
.L_x_61:
[----:B0----5:R-:W-:Y:S01]  /*30a0*/  FMUL R13, R152, R157 ;  /* 0x0000009d980d7220 */ /* 0x021fe20000400000 */
[----:B------:R-:W-:Y:S01]  /*30b0*/  ISETP.GT.AND P2, PT, R0, RZ, P1 ;  /* 0x000000ff0000720c */ /* 0x000fe20000f44270 */
[----:B------:R-:W-:Y:S02]  /*30c0*/  BSSY B1, `(.L_x_63) ;  /* 0x0000005000017945 */ /* 0x000fe40003800000 */
[----:B------:R-:W-:-:S05]  /*30d0*/  FFMA R13, R36, R156, R13 ;  /* 0x0000009c240d7223 */ /* 0x000fca000000000d */
[----:B------:R0:W-:Y:S05]  /*30e0*/  @P3 STG.E desc[UR36][R4.64+0x60], R13 ;  /* 0x0000600d04003986 */ /* 0x0001ea000c101924 */
[----:B------:R-:W-:Y:S05]  /*30f0*/  @!P2 BRA `(.L_x_64) ;  /* 0x000000000004a947 */ /* 0x000fea0003800000 */
[----:B------:R0:W5:Y:S02]  /*3100*/  LDG.E.LTC128B R152, desc[UR36][R6.64+0x64] ;  /* 0x0000642406987981 */ /* 0x000164000c1e1920 */
.L_x_64:
[----:B------:R-:W-:Y:S05]  /*3110*/  BSYNC B1 ;  /* 0x0000000000017941 */ /* 0x000fea0003800000 */
.L_x_63:
[----:B-----5:R-:W-:Y:S01]  /*3120*/  FMUL R12, R152, R157 ;  /* 0x0000009d980c7220 */ /* 0x020fe20000400000 */
[----:B------:R-:W-:Y:S01]  /*3130*/  ISETP.GT.AND P0, PT, R0, 0x8, P0 ;  /* 0x000000080000780c */ /* 0x000fe20000704270 */
[----:B------:R-:W-:Y:S02]  /*3140*/  BSSY B1, `(.L_x_65) ;  /* 0x0000005000017945 */ /* 0x000fe40003800000 */
[----:B------:R-:W-:-:S05]  /*3150*/  FFMA R37, R37, R156, R12 ;  /* 0x0000009c25257223 */ /* 0x000fca000000000c */
[----:B------:R0:W-:Y:S05]  /*3160*/  @P2 STG.E desc[UR36][R4.64+0x64], R37 ;  /* 0x0000642504002986 */ /* 0x0001ea000c101924 */
[----:B------:R-:W-:Y:S05]  /*3170*/  @!P0 BRA `(.L_x_66) ;  /* 0x0000000000048947 */ /* 0x000fea0003800000 */
[----:B------:R0:W5:Y:S02]  /*3180*/  LDG.E.LTC128B R152, desc[UR36][R8.64+0x60] ;  /* 0x0000602408987981 */ /* 0x000164000c1e1920 */
.L_x_66:
[----:B------:R-:W-:Y:S05]  /*3190*/  BSYNC B1 ;  /* 0x0000000000017941 */ /* 0x000fea0003800000 */
.L_x_65:
        /* <DEDUP_REMOVED lines=8> */
.L_x_68:
[----:B------:R-:W-:Y:S05]  /*3220*/  BSYNC B1 ;  /* 0x0000000000017941 */ /* 0x000fea0003800000 */
.L_x_67:
        /* <DEDUP_REMOVED lines=8> */
.L_x_70:
[----:B------:R-:W-:Y:S05]  /*32b0*/  BSYNC B1 ;  /* 0x0000000000017941 */ /* 0x000fea0003800000 */
.L_x_69:
[----:B0----5:R-:W-:Y:S01]  /*32c0*/  FMUL R13, R152, R157 ;  /* 0x0000009d980d7220 */ /* 0x021fe20000400000 */
[----:B------:R-:W-:Y:S01]  /*32d0*/  ISETP.GT.AND P1, PT, R0, RZ, P0 ;  /* 0x000000ff0000720c */ /* 0x000fe20000724270 */
[----:B------:R-:W-:Y:S02]  /*32e0*/  BSSY B1, `(.L_x_71) ;  /* 0x0000005000017945 */ /* 0x000fe40003800000 */
[----:B------:R-:W-:-:S05]  /*32f0*/  FFMA R13, R40, R156, R13 ;  /* 0x0000009c280d7223 */ /* 0x000fca000000000d */
[----:B------:R0:W-:Y:S05]  /*3300*/  @P3 STG.E desc[UR36][R4.64+0x80], R13 ;  /* 0x0000800d04003986 */ /* 0x0001ea000c101924 */
[----:B------:R-:W-:Y:S05]  /*3310*/  @!P1 BRA `(.L_x_72) ;  /* 0x0000000000049947 */ /* 0x000fea0003800000 */
[----:B------:R0:W5:Y:S02]  /*3320*/  LDG.E.LTC128B R152, desc[UR36][R6.64+0x84] ;  /* 0x0000842406987981 */ /* 0x000164000c1e1920 */
.L_x_72:
[----:B------:R-:W-:Y:S05]  /*3330*/  BSYNC B1 ;  /* 0x0000000000017941 */ /* 0x000fea0003800000 */
.L_x_71:
[----:B-----5:R-:W-:Y:S01]  /*3340*/  FMUL R12, R152, R157 ;  /* 0x0000009d980c7220 */ /* 0x020fe20000400000 */
[----:B------:R-:W-:Y:S01]  /*3350*/  ISETP.GT.AND P2, PT, R0, 0x8, P2 ;  /* 0x000000080000780c */ /* 0x000fe20001744270 */
[----:B------:R-:W-:Y:S02]  /*3360*/  BSSY B1, `(.L_x_73) ;  /* 0x0000005000017945 */ /* 0x000fe40003800000 */
[----:B------:R-:W-:-:S05]  /*3370*/  FFMA R41, R41, R156, R12 ;  /* 0x0000009c29297223 */ /* 0x000fca000000000c */
[----:B------:R0:W-:Y:S05]  /*3380*/  @P1 STG.E desc[UR36][R4.64+0x84], R41 ;  /* 0x0000842904001986 */ /* 0x0001ea000c101924 */
[----:B------:R-:W-:Y:S05]  /*3390*/  @!P2 BRA `(.L_x_74) ;  /* 0x000000000004a947 */ /* 0x000fea0003800000 */
[----:B------:R0:W5:Y:S02]  /*33a0*/  LDG.E.LTC128B R152, desc[UR36][R8.64+0x80] ;  /* 0x0000802408987981 */ /* 0x000164000c1e1920 */
.L_x_74:
[----:B------:R-:W-:Y:S05]  /*33b0*/  BSYNC B1 ;  /* 0x0000000000017941 */ /* 0x000fea0003800000 */
.L_x_73:
        /* <DEDUP_REMOVED lines=8> */
.L_x_76:
[----:B------:R-:W-:Y:S05]  /*3440*/  BSYNC B1 ;  /* 0x0000000000017941 */ /* 0x000fea0003800000 */
.L_x_75:
        /* <DEDUP_REMOVED lines=8> */
.L_x_78:
[----:B------:R-:W-:Y:S05]  /*34d0*/  BSYNC B1 ;  /* 0x0000000000017941 */ /* 0x000fea0003800000 */
.L_x_77:
[----:B0----5:R-:W-:Y:S01]  /*34e0*/  FMUL R13, R152, R157 ;  /* 0x0000009d980d7220 */ /* 0x021fe20000400000 */
[----:B------:R-:W-:Y:S01]  /*34f0*/  ISETP.GT.AND P0, PT, R0, RZ, P2 ;  /* 0x000000ff0000720c */ /* 0x000fe20001704270 */
[----:B------:R-:W-:Y:S02]  /*3500*/  BSSY B1, `(.L_x_79) ;  /* 0x0000005000017945 */ /* 0x000fe40003800000 */
[----:B------:R-:W-:-:S05]  /*3510*/  FFMA R13, R44, R156, R13 ;  /* 0x0000009c2c0d7223 */ /* 0x000fca000000000d */
[----:B------:R0:W-:Y:S05]  /*3520*/  @P3 STG.E desc[UR36][R4.64+0xa0], R13 ;  /* 0x0000a00d04003986 */ /* 0x0001ea000c101924 */
[----:B------:R-:W-:Y:S05]  /*3530*/  @!P0 BRA `(.L_x_80) ;  /* 0x0000000000048947 */ /* 0x000fea0003800000 */
[----:B------:R0:W5:Y:S02]  /*3540*/  LDG.E.LTC128B R152, desc[UR36][R6.64+0xa4] ;  /* 0x0000a42406987981 */ /* 0x000164000c1e1920 */
.L_x_80:
[----:B------:R-:W-:Y:S05]  /*3550*/  BSYNC B1 ;  /* 0x0000000000017941 */ /* 0x000fea0003800000 */
.L_x_79:
[----:B-----5:R-:W-:Y:S01]  /*3560*/  FMUL R12, R152, R157 ;  /* 0x0000009d980c7220 */ /* 0x020fe20000400000 */
[----:B------:R-:W-:Y:S01]  /*3570*/  ISETP.GT.AND P1, PT, R0, 0x8, P1 ;  /* 0x000000080000780c */ /* 0x000fe20000f24270 */
[----:B------:R-:W-:Y:S02]  /*3580*/  BSSY B1, `(.L_x_81) ;  /* 0x0000005000017945 */ /* 0x000fe40003800000 */
[----:B------:R-:W-:-:S05]  /*3590*/  FFMA R45, R45, R156, R12 ;  /* 0x0000009c2d2d7223 */ /* 0x000fca000000000c */
[----:B------:R0:W-:Y:S05]  /*35a0*/  @P0 STG.E desc[UR36][R4.64+0xa4], R45 ;  /* 0x0000a42d04000986 */ /* 0x0001ea000c101924 */
[----:B------:R-:W-:Y:S05]  /*35b0*/  @!P1 BRA `(.L_x_82) ;  /* 0x0000000000049947 */ /* 0x000fea0003800000 */
[----:B------:R0:W5:Y:S02]  /*35c0*/  LDG.E.LTC128B R152, desc[UR36][R8.64+0xa0] ;  /* 0x0000a02408987981 */ /* 0x000164000c1e1920 */
.L_x_82:
[----:B------:R-:W-:Y:S05]  /*35d0*/  BSYNC B1 ;  /* 0x0000000000017941 */ /* 0x000fea0003800000 */
.L_x_81:
        /* <DEDUP_REMOVED lines=8> */
.L_x_84:
[----:B------:R-:W-:Y:S05]  /*3660*/  BSYNC B1 ;  /* 0x0000000000017941 */ /* 0x000fea0003800000 */
.L_x_83:
        /* <DEDUP_REMOVED lines=8> */
.L_x_86:
[----:B------:R-:W-:Y:S05]  /*36f0*/  BSYNC B1 ;  /* 0x0000000000017941 */ /* 0x000fea0003800000 */
.L_x_85:
[----:B0----5:R-:W-:Y:S01]  /*3700*/  FMUL R13, R152, R157 ;  /* 0x0000009d980d7220 */ /* 0x021fe20000400000 */
[----:B------:R-:W-:Y:S01]  /*3710*/  ISETP.GT.AND P2, PT, R0, RZ, P1 ;  /* 0x000000ff0000720c */ /* 0x000fe20000f44270 */
[----:B------:R-:W-:Y:S02]  /*3720*/  BSSY B1, `(.L_x_87) ;  /* 0x0000005000017945 */ /* 0x000fe40003800000 */
[----:B------:R-:W-:-:S05]  /*3730*/  FFMA R13, R48, R156, R13 ;  /* 0x0000009c300d7223 */ /* 0x000fca000000000d */
[----:B------:R0:W-:Y:S05]  /*3740*/  @P3 STG.E desc[UR36][R4.64+0xc0], R13 ;  /* 0x0000c00d04003986 */ /* 0x0001ea000c101924 */
[----:B------:R-:W-:Y:S05]  /*3750*/  @!P2 BRA `(.L_x_88) ;  /* 0x000000000004a947 */ /* 0x000fea0003800000 */
[----:B------:R0:W5:Y:S02]  /*3760*/  LDG.E.LTC128B R152, desc[UR36][R6.64+0xc4] ;  /* 0x0000c42406987981 */ /* 0x000164000c1e1920 */
.L_x_88:
[----:B------:R-:W-:Y:S05]  /*3770*/  BSYNC B1 ;  /* 0x0000000000017941 */ /* 0x000fea0003800000 */
.L_x_87:
[----:B-----5:R-:W-:Y:S01]  /*3780*/  FMUL R12, R152, R157 ;  /* 0x0000009d980c7220 */ /* 0x020fe20000400000 */
[----:B------:R-:W-:Y:S01]  /*3790*/  ISETP.GT.AND P0, PT, R0, 0x8, P0 ;  /* 0x000000080000780c */ /* 0x000fe20000704270 */
[----:B------:R-:W-:Y:S02]  /*37a0*/  BSSY B1, `(.L_x_89) ;  /* 0x0000005000017945 */ /* 0x000fe40003800000 */
[----:B------:R-:W-:-:S05]  /*37b0*/  FFMA R49, R49, R156, R12 ;  /* 0x0000009c31317223 */ /* 0x000fca000000000c */
[----:B------:R0:W-:Y:S05]  /*37c0*/  @P2 STG.E desc[UR36][R4.64+0xc4], R49 ;  /* 0x0000c43104002986 */ /* 0x0001ea000c101924 */
[----:B------:R-:W-:Y:S05]  /*37d0*/  @!P0 BRA `(.L_x_90) ;  /* 0x0000000000048947 */ /* 0x000fea0003800000 */
[----:B------:R0:W5:Y:S02]  /*37e0*/  LDG.E.LTC128B R152, desc[UR36][R8.64+0xc0] ;  /* 0x0000c02408987981 */ /* 0x000164000c1e1920 */
.L_x_90:
[----:B------:R-:W-:Y:S05]  /*37f0*/  BSYNC B1 ;  /* 0x0000000000017941 */ /* 0x000fea0003800000 */
.L_x_89:
        /* <DEDUP_REMOVED lines=8> */
.L_x_92:
[----:B------:R-:W-:Y:S05]  /*3880*/  BSYNC B1 ;  /* 0x0000000000017941 */ /* 0x000fea0003800000 */
.L_x_91:
        /* <DEDUP_REMOVED lines=8> */
.L_x_94:
[----:B------:R-:W-:Y:S05]  /*3910*/  BSYNC B1 ;  /* 0x0000000000017941 */ /* 0x000fea0003800000 */
.L_x_93:
[----:B0----5:R-:W-:Y:S01]  /*3920*/  FMUL R13, R152, R157 ;  /* 0x0000009d980d7220 */ /* 0x021fe20000400000 */
[----:B------:R-:W-:Y:S01]  /*3930*/  ISETP.GT.AND P1, PT, R0, RZ, P0 ;  /* 0x000000ff0000720c */ /* 0x000fe20000724270 */
[----:B------:R-:W-:Y:S02]  /*3940*/  BSSY B1, `(.L_x_95) ;  /* 0x0000005000017945 */ /* 0x000fe40003800000 */
[----:B------:R-:W-:-:S05]  /*3950*/  FFMA R13, R52, R156, R13 ;  /* 0x0000009c340d7223 */ /* 0x000fca000000000d */
[----:B------:R0:W-:Y:S05]  /*3960*/  @P3 STG.E desc[UR36][R4.64+0xe0], R13 ;  /* 0x0000e00d04003986 */ /* 0x0001ea000c101924 */
[----:B------:R-:W-:Y:S05]  /*3970*/  @!P1 BRA `(.L_x_96) ;  /* 0x0000000000049947 */ /* 0x000fea0003800000 */
[----:B------:R0:W5:Y:S02]  /*3980*/  LDG.E.LTC128B R152, desc[UR36][R6.64+0xe4] ;  /* 0x0000e42406987981 */ /* 0x000164000c1e1920 */
.L_x_96:
[----:B------:R-:W-:Y:S05]  /*3990*/  BSYNC B1 ;  /* 0x0000000000017941 */ /* 0x000fea0003800000 */
.L_x_95:
[----:B-----5:R-:W-:Y:S01]  /*39a0*/  FMUL R12, R152, R157 ;  /* 0x0000009d980c7220 */ /* 0x020fe20000400000 */
[----:B------:R-:W-:Y:S01]  /*39b0*/  ISETP.GT.AND P2, PT, R0, 0x8, P2 ;  /* 0x000000080000780c */ /* 0x000fe20001744270 */
[----:B------:R-:W-:Y:S02]  /*39c0*/  BSSY B1, `(.L_x_97) ;  /* 0x0000005000017945 */ /* 0x000fe40003800000 */
[----:B------:R-:W-:-:S05]  /*39d0*/  FFMA R53, R53, R156, R12 ;  /* 0x0000009c35357223 */ /* 0x000fca000000000c */
[----:B------:R0:W-:Y:S05]  /*39e0*/  @P1 STG.E desc[UR36][R4.64+0xe4], R53 ;  /* 0x0000e43504001986 */ /* 0x0001ea000c101924 */
[----:B------:R-:W-:Y:S05]  /*39f0*/  @!P2 BRA `(.L_x_98) ;  /* 0x000000000004a947 */ /* 0x000fea0003800000 */
[----:B------:R0:W5:Y:S02]  /*3a00*/  LDG.E.LTC128B R152, desc[UR36][R8.64+0xe0] ;  /* 0x0000e02408987981 */ /* 0x000164000c1e1920 */
.L_x_98:
[----:B------:R-:W-:Y:S05]  /*3a10*/  BSYNC B1 ;  /* 0x0000000000017941 */ /* 0x000fea0003800000 */
.L_x_97:
        /* <DEDUP_REMOVED lines=8> */
.L_x_100:
[----:B------:R-:W-:Y:S05]  /*3aa0*/  BSYNC B1 ;  /* 0x0000000000017941 */ /* 0x000fea0003800000 */
.L_x_99:
        /* <DEDUP_REMOVED lines=8> */
.L_x_102:
[----:B------:R-:W-:Y:S05]  /*3b30*/  BSYNC B1 ;  /* 0x0000000000017941 */ /* 0x000fea0003800000 */
.L_x_101:
[----:B0----5:R-:W-:Y:S01]  /*3b40*/  FMUL R13, R152, R157 ;  /* 0x0000009d980d7220 */ /* 0x021fe20000400000 */
[----:B------:R-:W-:Y:S01]  /*3b50*/  ISETP.GT.AND P0, PT, R0, RZ, P2 ;  /* 0x000000ff0000720c */ /* 0x000fe20001704270 */
[----:B------:R-:W-:Y:S02]  /*3b60*/  BSSY B1, `(.L_x_103) ;  /* 0x0000005000017945 */ /* 0x000fe40003800000 */
[----:B------:R-:W-:-:S05]  /*3b70*/  FFMA R13, R56, R156, R13 ;  /* 0x0000009c380d7223 */ /* 0x000fca000000000d */
[----:B------:R0:W-:Y:S05]  /*3b80*/  @P3 STG.E desc[UR36][R4.64+0x100], R13 ;  /* 0x0001000d04003986 */ /* 0x0001ea000c101924 */
[----:B------:R-:W-:Y:S05]  /*3b90*/  @!P0 BRA `(.L_x_104) ;  /* 0x0000000000048947 */ /* 0x000fea0003800000 */
[----:B------:R0:W5:Y:S02]  /*3ba0*/  LDG.E.LTC128B R152, desc[UR36][R6.64+0x104] ;  /* 0x0001042406987981 */ /* 0x000164000c1e1920 */
.L_x_104:
[----:B------:R-:W-:Y:S05]  /*3bb0*/  BSYNC B1 ;  /* 0x0000000000017941 */ /* 0x000fea0003800000 */
.L_x_103:
[----:B-----5:R-:W-:Y:S01]  /*3bc0*/  FMUL R12, R152, R157 ;  /* 0x0000009d980c7220 */ /* 0x020fe20000400000 */
[----:B------:R-:W-:Y:S01]  /*3bd0*/  ISETP.GT.AND P1, PT, R0, 0x8, P1 ;  /* 0x000000080000780c */ /* 0x000fe20000f24270 */
[----:B------:R-:W-:Y:S02]  /*3be0*/  BSSY B1, `(.L_x_105) ;  /* 0x0000005000017945 */ /* 0x000fe40003800000 */
[----:B------:R-:W-:-:S05]  /*3bf0*/  FFMA R57, R57, R156, R12 ;  /* 0x0000009c39397223 */ /* 0x000fca000000000c */
[----:B------:R0:W-:Y:S05]  /*3c00*/  @P0 STG.E desc[UR36][R4.64+0x104], R57 ;  /* 0x0001043904000986 */ /* 0x0001ea000c101924 */
[----:B------:R-:W-:Y:S05]  /*3c10*/  @!P1 BRA `(.L_x_106) ;  /* 0x0000000000049947 */ /* 0x000fea0003800000 */
[----:B------:R0:W5:Y:S02]  /*3c20*/  LDG.E.LTC128B R152, desc[UR36][R8.64+0x100] ;  /* 0x0001002408987981 */ /* 0x000164000c1e1920 */
.L_x_106:
[----:B------:R-:W-:Y:S05]  /*3c30*/  BSYNC B1 ;  /* 0x0000000000017941 */ /* 0x000fea0003800000 */
.L_x_105:
        /* <DEDUP_REMOVED lines=8> */
.L_x_108:
[----:B------:R-:W-:Y:S05]  /*3cc0*/  BSYNC B1 ;  /* 0x0000000000017941 */ /* 0x000fea0003800000 */
.L_x_107:
        /* <DEDUP_REMOVED lines=8> */
.L_x_110:
[----:B------:R-:W-:Y:S05]  /*3d50*/  BSYNC B1 ;  /* 0x0000000000017941 */ /* 0x000fea0003800000 */
.L_x_109:
[----:B0----5:R-:W-:Y:S01]  /*3d60*/  FMUL R13, R152, R157 ;  /* 0x0000009d980d7220 */ /* 0x021fe20000400000 */
[----:B------:R-:W-:Y:S01]  /*3d70*/  ISETP.GT.AND P2, PT, R0, RZ, P1 ;  /* 0x000000ff0000720c */ /* 0x000fe20000f44270 */
[----:B------:R-:W-:Y:S02]  /*3d80*/  BSSY B1, `(.L_x_111) ;  /* 0x0000005000017945 */ /* 0x000fe40003800000 */
[----:B------:R-:W-:-:S05]  /*3d90*/  FFMA R13, R60, R156, R13 ;  /* 0x0000009c3c0d7223 */ /* 0x000fca000000000d */
[----:B------:R0:W-:Y:S05]  /*3da0*/  @P3 STG.E desc[UR36][R4.64+0x120], R13 ;  /* 0x0001200d04003986 */ /* 0x0001ea000c101924 */
[----:B------:R-:W-:Y:S05]  /*3db0*/  @!P2 BRA `(.L_x_112) ;  /* 0x000000000004a947 */ /* 0x000fea0003800000 */
[----:B------:R0:W5:Y:S02]  /*3dc0*/  LDG.E.LTC128B R152, desc[UR36][R6.64+0x124] ;  /* 0x0001242406987981 */ /* 0x000164000c1e1920 */
.L_x_112:
[----:B------:R-:W-:Y:S05]  /*3dd0*/  BSYNC B1 ;  /* 0x0000000000017941 */ /* 0x000fea0003800000 */
.L_x_111:
[----:B-----5:R-:W-:Y:S01]  /*3de0*/  FMUL R12, R152, R157 ;  /* 0x0000009d980c7220 */ /* 0x020fe20000400000 */
[----:B------:R-:W-:Y:S01]  /*3df0*/  ISETP.GT.AND P0, PT, R0, 0x8, P0 ;  /* 0x000000080000780c */ /* 0x000fe20000704270 */
[----:B------:R-:W-:Y:S02]  /*3e00*/  BSSY B1, `(.L_x_113) ;  /* 0x0000005000017945 */ /* 0x000fe40003800000 */
[----:B------:R-:W-:-:S05]  /*3e10*/  FFMA R61, R61, R156, R12 ;  /* 0x0000009c3d3d7223 */ /* 0x000fca000000000c */
[----:B------:R0:W-:Y:S05]  /*3e20*/  @P2 STG.E desc[UR36][R4.64+0x124], R61 ;  /* 0x0001243d04002986 */ /* 0x0001ea000c101924 */
[----:B------:R-:W-:Y:S05]  /*3e30*/  @!P0 BRA `(.L_x_114) ;  /* 0x0000000000048947 */ /* 0x000fea0003800000 */
[----:B------:R0:W5:Y:S02]  /*3e40*/  LDG.E.LTC128B R152, desc[UR36][R8.64+0x120] ;  /* 0x0001202408987981 */ /* 0x000164000c1e1920 */
.L_x_114:
[----:B------:R-:W-:Y:S05]  /*3e50*/  BSYNC B1 ;  /* 0x0000000000017941 */ /* 0x000fea0003800000 */
.L_x_113:
        /* <DEDUP_REMOVED lines=8> */
.L_x_116:
[----:B------:R-:W-:Y:S05]  /*3ee0*/  BSYNC B1 ;  /* 0x0000000000017941 */ /* 0x000fea0003800000 */
.L_x_115:
        /* <DEDUP_REMOVED lines=8> */
.L_x_118:
[----:B------:R-:W-:Y:S05]  /*3f70*/  BSYNC B1 ;  /* 0x0000000000017941 */ /* 0x000fea0003800000 */
.L_x_117:
[----:B0----5:R-:W-:Y:S01]  /*3f80*/  FMUL R13, R152, R157 ;  /* 0x0000009d980d7220 */ /* 0x021fe20000400000 */
[----:B------:R-:W-:Y:S01]  /*3f90*/  ISETP.GT.AND P1, PT, R0, RZ, P0 ;  /* 0x000000ff0000720c */ /* 0x000fe20000724270 */
[----:B------:R-:W-:Y:S02]  /*3fa0*/  BSSY B1, `(.L_x_119) ;  /* 0x0000005000017945 */ /* 0x000fe40003800000 */
[----:B------:R-:W-:-:S05]  /*3fb0*/  FFMA R13, R64, R156, R13 ;  /* 0x0000009c400d7223 */ /* 0x000fca000000000d */
[----:B------:R0:W-:Y:S05]  /*3fc0*/  @P3 STG.E desc[UR36][R4.64+0x140], R13 ;  /* 0x0001400d04003986 */ /* 0x0001ea000c101924 */
[----:B------:R-:W-:Y:S05]  /*3fd0*/  @!P1 BRA `(.L_x_120) ;  /* 0x0000000000049947 */ /* 0x000fea0003800000 */
[----:B------:R0:W5:Y:S02]  /*3fe0*/  LDG.E.LTC128B R152, desc[UR36][R6.64+0x144] ;  /* 0x0001442406987981 */ /* 0x000164000c1e1920 */
.L_x_120:
[----:B------:R-:W-:Y:S05]  /*3ff0*/  BSYNC B1 ;  /* 0x0000000000017941 */ /* 0x000fea0003800000 */
.L_x_119:
[----:B-----5:R-:W-:Y:S01]  /*4000*/  FMUL R12, R152, R157 ;  /* 0x0000009d980c7220 */ /* 0x020fe20000400000 */
[----:B------:R-:W-:Y:S01]  /*4010*/  ISETP.GT.AND P2, PT, R0, 0x8, P2 ;  /* 0x000000080000780c */ /* 0x000fe20001744270 */
[----:B------:R-:W-:Y:S02]  /*4020*/  BSSY B1, `(.L_x_121) ;  /* 0x0000005000017945 */ /* 0x000fe40003800000 */
[----:B------:R-:W-:-:S05]  /*4030*/  FFMA R65, R65, R156, R12 ;  /* 0x0000009c41417223 */ /* 0x000fca000000000c */
[----:B------:R0:W-:Y:S05]  /*4040*/  @P1 STG.E desc[UR36][R4.64+0x144], R65 ;  /* 0x0001444104001986 */ /* 0x0001ea000c101924 */
[----:B------:R-:W-:Y:S05]  /*4050*/  @!P2 BRA `(.L_x_122) ;  /* 0x000000000004a947 */ /* 0x000fea0003800000 */
[----:B------:R0:W5:Y:S02]  /*4060*/  LDG.E.LTC128B R152, desc[UR36][R8.64+0x140] ;  /* 0x0001402408987981 */ /* 0x000164000c1e1920 */
.L_x_122:
[----:B------:R-:W-:Y:S05]  /*4070*/  BSYNC B1 ;  /* 0x0000000000017941 */ /* 0x000fea0003800000 */
.L_x_121:
        /* <DEDUP_REMOVED lines=8> */
.L_x_124:
[----:B------:R-:W-:Y:S05]  /*4100*/  BSYNC B1 ;  /* 0x0000000000017941 */ /* 0x000fea0003800000 */
.L_x_123:
        /* <DEDUP_REMOVED lines=8> */
.L_x_126:
[----:B------:R-:W-:Y:S05]  /*4190*/  BSYNC B1 ;  /* 0x0000000000017941 */ /* 0x000fea0003800000 */
.L_x_125:
[----:B0----5:R-:W-:Y:S01]  /*41a0*/  FMUL R13, R152, R157 ;  /* 0x0000009d980d7220 */ /* 0x021fe20000400000 */
[----:B------:R-:W-:Y:S01]  /*41b0*/  ISETP.GT.AND P0, PT, R0, RZ, P2 ;  /* 0x000000ff0000720c */ /* 0x000fe20001704270 */
[----:B------:R-:W-:Y:S02]  /*41c0*/  BSSY B1, `(.L_x_127) ;  /* 0x0000005000017945 */ /* 0x000fe40003800000 */
[----:B------:R-:W-:-:S05]  /*41d0*/  FFMA R13, R68, R156, R13 ;  /* 0x0000009c440d7223 */ /* 0x000fca000000000d */
[----:B------:R0:W-:Y:S05]  /*41e0*/  @P3 STG.E desc[UR36][R4.64+0x160], R13 ;  /* 0x0001600d04003986 */ /* 0x0001ea000c101924 */
[----:B------:R-:W-:Y:S05]  /*41f0*/  @!P0 BRA `(.L_x_128) ;  /* 0x0000000000048947 */ /* 0x000fea0003800000 */
[----:B------:R0:W5:Y:S02]  /*4200*/  LDG.E.LTC128B R152, desc[UR36][R6.64+0x164] ;  /* 0x0001642406987981 */ /* 0x000164000c1e1920 */
.L_x_128:
[----:B------:R-:W-:Y:S05]  /*4210*/  BSYNC B1 ;  /* 0x0000000000017941 */ /* 0x000fea0003800000 */
.L_x_127:
[----:B-----5:R-:W-:Y:S01]  /*4220*/  FMUL R12, R152, R157 ;  /* 0x0000009d980c7220 */ /* 0x020fe20000400000 */
[----:B------:R-:W-:Y:S01]  /*4230*/  ISETP.GT.AND P1, PT, R0, 0x8, P1 ;  /* 0x000000080000780c */ /* 0x000fe20000f24270 */
[----:B------:R-:W-:Y:S02]  /*4240*/  BSSY B1, `(.L_x_129) ;  /* 0x0000005000017945 */ /* 0x000fe40003800000 */
[----:B------:R-:W-:-:S05]  /*4250*/  FFMA R69, R69, R156, R12 ;  /* 0x0000009c45457223 */ /* 0x000fca000000000c */
[----:B------:R0:W-:Y:S05]  /*4260*/  @P0 STG.E desc[UR36][R4.64+0x164], R69 ;  /* 0x0001644504000986 */ /* 0x0001ea000c101924 */
[----:B------:R-:W-:Y:S05]  /*4270*/  @!P1 BRA `(.L_x_130) ;  /* 0x0000000000049947 */ /* 0x000fea0003800000 */
[----:B------:R0:W5:Y:S02]  /*4280*/  LDG.E.LTC128B R152, desc[UR36][R8.64+0x160] ;  /* 0x0001602408987981 */ /* 0x000164000c1e1920 */
.L_x_130:
[----:B------:R-:W-:Y:S05]  /*4290*/  BSYNC B1 ;  /* 0x0000000000017941 */ /* 0x000fea0003800000 */
.L_x_129:
        /* <DEDUP_REMOVED lines=8> */
.L_x_132:
[----:B------:R-:W-:Y:S05]  /*4320*/  BSYNC B1 ;  /* 0x0000000000017941 */ /* 0x000fea0003800000 */
.L_x_131:
        /* <DEDUP_REMOVED lines=8> */
.L_x_134:
[----:B------:R-:W-:Y:S05]  /*43b0*/  BSYNC B1 ;  /* 0x0000000000017941 */ /* 0x000fea0003800000 */
.L_x_133:
[----:B0----5:R-:W-:Y:S01]  /*43c0*/  FMUL R13, R152, R157 ;  /* 0x0000009d980d7220 */ /* 0x021fe20000400000 */
[----:B------:R-:W-:Y:S01]  /*43d0*/  ISETP.GT.AND P2, PT, R0, RZ, P1 ;  /* 0x000000ff0000720c */ /* 0x000fe20000f44270 */
[----:B------:R-:W-:Y:S02]  /*43e0*/  BSSY B1, `(.L_x_135) ;  /* 0x0000005000017945 */ /* 0x000fe40003800000 */
[----:B------:R-:W-:-:S05]  /*43f0*/  FFMA R13, R72, R156, R13 ;  /* 0x0000009c480d7223 */ /* 0x000fca000000000d */
[----:B------:R0:W-:Y:S05]  /*4400*/  @P3 STG.E desc[UR36][R4.64+0x180], R13 ;  /* 0x0001800d04003986 */ /* 0x0001ea000c101924 */
[----:B------:R-:W-:Y:S05]  /*4410*/  @!P2 BRA `(.L_x_136) ;  /* 0x000000000004a947 */ /* 0x000fea0003800000 */
[----:B------:R0:W5:Y:S02]  /*4420*/  LDG.E.LTC128B R152, desc[UR36][R6.64+0x184] ;  /* 0x0001842406987981 */ /* 0x000164000c1e1920 */
.L_x_136:
[----:B------:R-:W-:Y:S05]  /*4430*/  BSYNC B1 ;  /* 0x0000000000017941 */ /* 0x000fea0003800000 */
.L_x_135:
[----:B-----5:R-:W-:Y:S01]  /*4440*/  FMUL R12, R152, R157 ;  /* 0x0000009d980c7220 */ /* 0x020fe20000400000 */
[----:B------:R-:W-:Y:S01]  /*4450*/  ISETP.GT.AND P0, PT, R0, 0x8, P0 ;  /* 0x000000080000780c */ /* 0x000fe20000704270 */
[----:B------:R-:W-:Y:S02]  /*4460*/  BSSY B1, `(.L_x_137) ;  /* 0x0000005000017945 */ /* 0x000fe40003800000 */
[----:B------:R-:W-:-:S05]  /*4470*/  FFMA R73, R73, R156, R12 ;  /* 0x0000009c49497223 */ /* 0x000fca000000000c */
[----:B------:R0:W-:Y:S05]  /*4480*/  @P2 STG.E desc[UR36][R4.64+0x184], R73 ;  /* 0x0001844904002986 */ /* 0x0001ea000c101924 */
[----:B------:R-:W-:Y:S05]  /*4490*/  @!P0 BRA `(.L_x_138) ;  /* 0x0000000000048947 */ /* 0x000fea0003800000 */
[----:B------:R0:W5:Y:S02]  /*44a0*/  LDG.E.LTC128B R152, desc[UR36][R8.64+0x180] ;  /* 0x0001802408987981 */ /* 0x000164000c1e1920 */
.L_x_138:
[----:B------:R-:W-:Y:S05]  /*44b0*/  BSYNC B1 ;  /* 0x0000000000017941 */ /* 0x000fea0003800000 */
.L_x_137:
        /* <DEDUP_REMOVED lines=8> */
.L_x_140:
[----:B------:R-:W-:Y:S05]  /*4540*/  BSYNC B1 ;  /* 0x0000000000017941 */ /* 0x000fea0003800000 */
.L_x_139:
        /* <DEDUP_REMOVED lines=8> */
.L_x_142:
[----:B------:R-:W-:Y:S05]  /*45d0*/  BSYNC B1 ;  /* 0x0000000000017941 */ /* 0x000fea0003800000 */
.L_x_141:
[----:B0----5:R-:W-:Y:S01]  /*45e0*/  FMUL R13, R152, R157 ;  /* 0x0000009d980d7220 */ /* 0x021fe20000400000 */
[----:B------:R-:W-:Y:S01]  /*45f0*/  ISETP.GT.AND P1, PT, R0, RZ, P0 ;  /* 0x000000ff0000720c */ /* 0x000fe20000724270 */
[----:B------:R-:W-:Y:S02]  /*4600*/  BSSY B1, `(.L_x_143) ;  /* 0x0000005000017945 */ /* 0x000fe40003800000 */
[----:B------:R-:W-:-:S05]  /*4610*/  FFMA R13, R76, R156, R13 ;  /* 0x0000009c4c0d7223 */ /* 0x000fca000000000d */
[----:B------:R0:W-:Y:S05]  /*4620*/  @P3 STG.E desc[UR36][R4.64+0x1a0], R13 ;  /* 0x0001a00d04003986 */ /* 0x0001ea000c101924 */
[----:B------:R-:W-:Y:S05]  /*4630*/  @!P1 BRA `(.L_x_144) ;  /* 0x0000000000049947 */ /* 0x000fea0003800000 */
[----:B------:R0:W5:Y:S02]  /*4640*/  LDG.E.LTC128B R152, desc[UR36][R6.64+0x1a4] ;  /* 0x0001a42406987981 */ /* 0x000164000c1e1920 */
.L_x_144:
[----:B------:R-:W-:Y:S05]  /*4650*/  BSYNC B1 ;  /* 0x0000000000017941 */ /* 0x000fea0003800000 */
.L_x_143:
[----:B-----5:R-:W-:Y:S01]  /*4660*/  FMUL R12, R152, R157 ;  /* 0x0000009d980c7220 */ /* 0x020fe20000400000 */
[----:B------:R-:W-:Y:S01]  /*4670*/  ISETP.GT.AND P2, PT, R0, 0x8, P2 ;  /* 0x000000080000780c */ /* 0x000fe20001744270 */
[----:B------:R-:W-:Y:S02]  /*4680*/  BSSY B1, `(.L_x_145) ;  /* 0x0000005000017945 */ /* 0x000fe40003800000 */
[----:B------:R-:W-:-:S05]  /*4690*/  FFMA R77, R77, R156, R12 ;  /* 0x0000009c4d4d7223 */ /* 0x000fca000000000c */
[----:B------:R0:W-:Y:S05]  /*46a0*/  @P1 STG.E desc[UR36][R4.64+0x1a4], R77 ;  /* 0x0001a44d04001986 */ /* 0x0001ea000c101924 */
[----:B------:R-:W-:Y:S05]  /*46b0*/  @!P2 BRA `(.L_x_146) ;  /* 0x000000000004a947 */ /* 0x000fea0003800000 */
[----:B------:R0:W5:Y:S02]  /*46c0*/  LDG.E.LTC128B R152, desc[UR36][R8.64+0x1a0] ;  /* 0x0001a02408987981 */ /* 0x000164000c1e1920 */
.L_x_146:
[----:B------:R-:W-:Y:S05]  /*46d0*/  BSYNC B1 ;  /* 0x0000000000017941 */ /* 0x000fea0003800000 */
.L_x_145:
        /* <DEDUP_REMOVED lines=8> */
.L_x_148:
[----:B------:R-:W-:Y:S05]  /*4760*/  BSYNC B1 ;  /* 0x0000000000017941 */ /* 0x000fea0003800000 */
.L_x_147:
        /* <DEDUP_REMOVED lines=8> */
.L_x_150:
[----:B------:R-:W-:Y:S05]  /*47f0*/  BSYNC B1 ;  /* 0x0000000000017941 */ /* 0x000fea0003800000 */
.L_x_149:
[----:B0----5:R-:W-:Y:S01]  /*4800*/  FMUL R13, R152, R157 ;  /* 0x0000009d980d7220 */ /* 0x021fe20000400000 */
[----:B------:R-:W-:Y:S01]  /*4810*/  ISETP.GT.AND P0, PT, R0, RZ, P2 ;  /* 0x000000ff0000720c */ /* 0x000fe20001704270 */
[----:B------:R-:W-:Y:S02]  /*4820*/  BSSY B1, `(.L_x_151) ;  /* 0x0000005000017945 */ /* 0x000fe40003800000 */
[----:B------:R-:W-:-:S05]  /*4830*/  FFMA R13, R80, R156, R13 ;  /* 0x0000009c500d7223 */ /* 0x000fca000000000d */
[----:B------:R0:W-:Y:S05]  /*4840*/  @P3 STG.E desc[UR36][R4.64+0x1c0], R13 ;  /* 0x0001c00d04003986 */ /* 0x0001ea000c101924 */
[----:B------:R-:W-:Y:S05]  /*4850*/  @!P0 BRA `(.L_x_152) ;  /* 0x0000000000048947 */ /* 0x000fea0003800000 */
[----:B------:R0:W5:Y:S02]  /*4860*/  LDG.E.LTC128B R152, desc[UR36][R6.64+0x1c4] ;  /* 0x0001c42406987981 */ /* 0x000164000c1e1920 */
.L_x_152:
[----:B------:R-:W-:Y:S05]  /*4870*/  BSYNC B1 ;  /* 0x0000000000017941 */ /* 0x000fea0003800000 */
.L_x_151:
[----:B-----5:R-:W-:Y:S01]  /*4880*/  FMUL R12, R152, R157 ;  /* 0x0000009d980c7220 */ /* 0x020fe20000400000 */
[----:B------:R-:W-:Y:S01]  /*4890*/  ISETP.GT.AND P1, PT, R0, 0x8, P1 ;  /* 0x000000080000780c */ /* 0x000fe20000f24270 */
[----:B------:R-:W-:Y:S02]  /*48a0*/  BSSY B1, `(.L_x_153) ;  /* 0x0000005000017945 */ /* 0x000fe40003800000 */
[----:B------:R-:W-:-:S05]  /*48b0*/  FFMA R81, R81, R156, R12 ;  /* 0x0000009c51517223 */ /* 0x000fca000000000c */
[----:B------:R0:W-:Y:S05]  /*48c0*/  @P0 STG.E desc[UR36][R4.64+0x1c4], R81 ;  /* 0x0001c45104000986 */ /* 0x0001ea000c101924 */
[----:B------:R-:W-:Y:S05]  /*48d0*/  @!P1 BRA `(.L_x_154) ;  /* 0x0000000000049947 */ /* 0x000fea0003800000 */
[----:B------:R0:W5:Y:S02]  /*48e0*/  LDG.E.LTC128B R152, desc[UR36][R8.64+0x1c0] ;  /* 0x0001c02408987981 */ /* 0x000164000c1e1920 */
.L_x_154:
[----:B------:R-:W-:Y:S05]  /*48f0*/  BSYNC B1 ;  /* 0x0000000000017941 */ /* 0x000fea0003800000 */
.L_x_153:
        /* <DEDUP_REMOVED lines=8> */
.L_x_156:
[----:B------:R-:W-:Y:S05]  /*4980*/  BSYNC B1 ;  /* 0x0000000000017941 */ /* 0x000fea0003800000 */
.L_x_155:
        /* <DEDUP_REMOVED lines=8> */
.L_x_158:
[----:B------:R-:W-:Y:S05]  /*4a10*/  BSYNC B1 ;  /* 0x0000000000017941 */ /* 0x000fea0003800000 */
.L_x_157:
[----:B0----5:R-:W-:Y:S01]  /*4a20*/  FMUL R13, R152, R157 ;  /* 0x0000009d980d7220 */ /* 0x021fe20000400000 */
[----:B------:R-:W-:Y:S01]  /*4a30*/  ISETP.GT.AND P2, PT, R0, RZ, P1 ;  /* 0x000000ff0000720c */ /* 0x000fe20000f44270 */
[----:B------:R-:W-:Y:S02]  /*4a40*/  BSSY B1, `(.L_x_159) ;  /* 0x0000005000017945 */ /* 0x000fe40003800000 */
[----:B------:R-:W-:-:S05]  /*4a50*/  FFMA R13, R84, R156, R13 ;  /* 0x0000009c540d7223 */ /* 0x000fca000000000d */
[----:B------:R0:W-:Y:S05]  /*4a60*/  @P3 STG.E desc[UR36][R4.64+0x1e0], R13 ;  /* 0x0001e00d04003986 */ /* 0x0001ea000c101924 */
[----:B------:R-:W-:Y:S05]  /*4a70*/  @!P2 BRA `(.L_x_160) ;  /* 0x000000000004a947 */ /* 0x000fea0003800000 */
[----:B------:R0:W5:Y:S02]  /*4a80*/  LDG.E.LTC128B R152, desc[UR36][R6.64+0x1e4] ;  /* 0x0001e42406987981 */ /* 0x000164000c1e1920 */
.L_x_160:
[----:B------:R-:W-:Y:S05]  /*4a90*/  BSYNC B1 ;  /* 0x0000000000017941 */ /* 0x000fea0003800000 */
.L_x_159:
[----:B-----5:R-:W-:Y:S01]  /*4aa0*/  FMUL R12, R152, R157 ;  /* 0x0000009d980c7220 */ /* 0x020fe20000400000 */
[----:B------:R-:W-:Y:S01]  /*4ab0*/  ISETP.GT.AND P0, PT, R0, 0x8, P0 ;  /* 0x000000080000780c */ /* 0x000fe20000704270 */
[----:B------:R-:W-:Y:S02]  /*4ac0*/  BSSY B1, `(.L_x_161) ;  /* 0x0000005000017945 */ /* 0x000fe40003800000 */
[----:B------:R-:W-:-:S05]  /*4ad0*/  FFMA R85, R85, R156, R12 ;  /* 0x0000009c55557223 */ /* 0x000fca000000000c */
[----:B------:R0:W-:Y:S05]  /*4ae0*/  @P2 STG.E desc[UR36][R4.64+0x1e4], R85 ;  /* 0x0001e45504002986 */ /* 0x0001ea000c101924 */
[----:B------:R-:W-:Y:S05]  /*4af0*/  @!P0 BRA `(.L_x_162) ;  /* 0x0000000000048947 */ /* 0x000fea0003800000 */
[----:B------:R0:W5:Y:S02]  /*4b00*/  LDG.E.LTC128B R152, desc[UR36][R8.64+0x1e0] ;  /* 0x0001e02408987981 */ /* 0x000164000c1e1920 */
.L_x_162:
[----:B------:R-:W-:Y:S05]  /*4b10*/  BSYNC B1 ;  /* 0x0000000000017941 */ /* 0x000fea0003800000 */
.L_x_161:
        /* <DEDUP_REMOVED lines=8> */
.L_x_164:
[----:B------:R-:W-:Y:S05]  /*4ba0*/  BSYNC B1 ;  /* 0x0000000000017941 */ /* 0x000fea0003800000 */
.L_x_163:
        /* <DEDUP_REMOVED lines=8> */
.L_x_166:
[----:B------:R-:W-:Y:S05]  /*4c30*/  BSYNC B1 ;  /* 0x0000000000017941 */ /* 0x000fea0003800000 */
.L_x_165:
[----:B0----5:R-:W-:Y:S01]  /*4c40*/  FMUL R13, R152, R157 ;  /* 0x0000009d980d7220 */ /* 0x021fe20000400000 */
[----:B------:R-:W-:Y:S01]  /*4c50*/  ISETP.GT.AND P1, PT, R0, RZ, P0 ;  /* 0x000000ff0000720c */ /* 0x000fe20000724270 */
[----:B------:R-:W-:Y:S02]  /*4c60*/  BSSY B1, `(.L_x_167) ;  /* 0x0000005000017945 */ /* 0x000fe40003800000 */
[----:B------:R-:W-:-:S05]  /*4c70*/  FFMA R13, R88, R156, R13 ;  /* 0x0000009c580d7223 */ /* 0x000fca000000000d */
[----:B------:R0:W-:Y:S05]  /*4c80*/  @P3 STG.E desc[UR36][R4.64+0x200], R13 ;  /* 0x0002000d04003986 */ /* 0x0001ea000c101924 */
[----:B------:R-:W-:Y:S05]  /*4c90*/  @!P1 BRA `(.L_x_168) ;  /* 0x0000000000049947 */ /* 0x000fea0003800000 */
[----:B------:R0:W5:Y:S02]  /*4ca0*/  LDG.E.LTC128B R152, desc[UR36][R6.64+0x204] ;  /* 0x0002042406987981 */ /* 0x000164000c1e1920 */
.L_x_168:
[----:B------:R-:W-:Y:S05]  /*4cb0*/  BSYNC B1 ;  /* 0x0000000000017941 */ /* 0x000fea0003800000 */
.L_x_167:
[----:B-----5:R-:W-:Y:S01]  /*4cc0*/  FMUL R12, R152, R157 ;  /* 0x0000009d980c7220 */ /* 0x020fe20000400000 */
[----:B------:R-:W-:Y:S01]  /*4cd0*/  ISETP.GT.AND P2, PT, R0, 0x8, P2 ;  /* 0x000000080000780c */ /* 0x000fe20001744270 */
[----:B------:R-:W-:Y:S02]  /*4ce0*/  BSSY B1, `(.L_x_169) ;  /* 0x0000005000017945 */ /* 0x000fe40003800000 */
[----:B------:R-:W-:-:S05]  /*4cf0*/  FFMA R89, R89, R156, R12 ;  /* 0x0000009c59597223 */ /* 0x000fca000000000c */
[----:B------:R0:W-:Y:S05]  /*4d00*/  @P1 STG.E desc[UR36][R4.64+0x204], R89 ;  /* 0x0002045904001986 */ /* 0x0001ea000c101924 */
[----:B------:R-:W-:Y:S05]  /*4d10*/  @!P2 BRA `(.L_x_170) ;  /* 0x000000000004a947 */ /* 0x000fea0003800000 */
[----:B------:R0:W5:Y:S02]  /*4d20*/  LDG.E.LTC128B R152, desc[UR36][R8.64+0x200] ;  /* 0x0002002408987981 */ /* 0x000164000c1e1920 */
.L_x_170:
[----:B------:R-:W-:Y:S05]  /*4d30*/  BSYNC B1 ;  /* 0x0000000000017941 */ /* 0x000fea0003800000 */
.L_x_169:
        /* <DEDUP_REMOVED lines=8> */
.L_x_172:
[----:B------:R-:W-:Y:S05]  /*4dc0*/  BSYNC B1 ;  /* 0x0000000000017941 */ /* 0x000fea0003800000 */
.L_x_171:
        /* <DEDUP_REMOVED lines=8> */
.L_x_174:
[----:B------:R-:W-:Y:S05]  /*4e50*/  BSYNC B1 ;  /* 0x0000000000017941 */ /* 0x000fea0003800000 */
.L_x_173:
[----:B0----5:R-:W-:Y:S01]  /*4e60*/  FMUL R13, R152, R157 ;  /* 0x0000009d980d7220 */ /* 0x021fe20000400000 */
[----:B------:R-:W-:Y:S01]  /*4e70*/  ISETP.GT.AND P0, PT, R0, RZ, P2 ;  /* 0x000000ff0000720c */ /* 0x000fe20001704270 */
[----:B------:R-:W-:Y:S02]  /*4e80*/  BSSY B1, `(.L_x_175) ;  /* 0x0000005000017945 */ /* 0x000fe40003800000 */
[----:B------:R-:W-:-:S05]  /*4e90*/  FFMA R13, R92, R156, R13 ;  /* 0x0000009c5c0d7223 */ /* 0x000fca000000000d */
[----:B------:R0:W-:Y:S05]  /*4ea0*/  @P3 STG.E desc[UR36][R4.64+0x220], R13 ;  /* 0x0002200d04003986 */ /* 0x0001ea000c101924 */
[----:B------:R-:W-:Y:S05]  /*4eb0*/  @!P0 BRA `(.L_x_176) ;  /* 0x0000000000048947 */ /* 0x000fea0003800000 */
[----:B------:R0:W5:Y:S02]  /*4ec0*/  LDG.E.LTC128B R152, desc[UR36][R6.64+0x224] ;  /* 0x0002242406987981 */ /* 0x000164000c1e1920 */
.L_x_176:
[----:B------:R-:W-:Y:S05]  /*4ed0*/  BSYNC B1 ;  /* 0x0000000000017941 */ /* 0x000fea0003800000 */
.L_x_175:
[----:B-----5:R-:W-:Y:S01]  /*4ee0*/  FMUL R12, R152, R157 ;  /* 0x0000009d980c7220 */ /* 0x020fe20000400000 */
[----:B------:R-:W-:Y:S01]  /*4ef0*/  ISETP.GT.AND P1, PT, R0, 0x8, P1 ;  /* 0x000000080000780c */ /* 0x000fe20000f24270 */
[----:B------:R-:W-:Y:S02]  /*4f00*/  BSSY B1, `(.L_x_177) ;  /* 0x0000005000017945 */ /* 0x000fe40003800000 */
[----:B------:R-:W-:-:S05]  /*4f10*/  FFMA R93, R93, R156, R12 ;  /* 0x0000009c5d5d7223 */ /* 0x000fca000000000c */
[----:B------:R0:W-:Y:S05]  /*4f20*/  @P0 STG.E desc[UR36][R4.64+0x224], R93 ;  /* 0x0002245d04000986 */ /* 0x0001ea000c101924 */
[----:B------:R-:W-:Y:S05]  /*4f30*/  @!P1 BRA `(.L_x_178) ;  /* 0x0000000000049947 */ /* 0x000fea0003800000 */
[----:B------:R0:W5:Y:S02]  /*4f40*/  LDG.E.LTC128B R152, desc[UR36][R8.64+0x220] ;  /* 0x0002202408987981 */ /* 0x000164000c1e1920 */
.L_x_178:
[----:B------:R-:W-:Y:S05]  /*4f50*/  BSYNC B1 ;  /* 0x0000000000017941 */ /* 0x000fea0003800000 */
.L_x_177:
        /* <DEDUP_REMOVED lines=8> */
.L_x_180:
[----:B------:R-:W-:Y:S05]  /*4fe0*/  BSYNC B1 ;  /* 0x0000000000017941 */ /* 0x000fea0003800000 */
.L_x_179:
        /* <DEDUP_REMOVED lines=8> */
.L_x_182:
[----:B------:R-:W-:Y:S05]  /*5070*/  BSYNC B1 ;  /* 0x0000000000017941 */ /* 0x000fea0003800000 */
.L_x_181:
[----:B0----5:R-:W-:Y:S01]  /*5080*/  FMUL R13, R152, R157 ;  /* 0x0000009d980d7220 */ /* 0x021fe20000400000 */
[----:B------:R-:W-:Y:S01]  /*5090*/  ISETP.GT.AND P2, PT, R0, RZ, P1 ;  /* 0x000000ff0000720c */ /* 0x000fe20000f44270 */
[----:B------:R-:W-:Y:S02]  /*50a0*/  BSSY B1, `(.L_x_183) ;  /* 0x0000005000017945 */ /* 0x000fe40003800000 */
[----:B------:R-:W-:-:S05]  /*50b0*/  FFMA R13, R96, R156, R13 ;  /* 0x0000009c600d7223 */ /* 0x000fca000000000d */
[----:B------:R0:W-:Y:S05]  /*50c0*/  @P3 STG.E desc[UR36][R4.64+0x240], R13 ;  /* 0x0002400d04003986 */ /* 0x0001ea000c101924 */
[----:B------:R-:W-:Y:S05]  /*50d0*/  @!P2 BRA `(.L_x_184) ;  /* 0x000000000004a947 */ /* 0x000fea0003800000 */
[----:B------:R0:W5:Y:S02]  /*50e0*/  LDG.E.LTC128B R152, desc[UR36][R6.64+0x244] ;  /* 0x0002442406987981 */ /* 0x000164000c1e1920 */
.L_x_184:
[----:B------:R-:W-:Y:S05]  /*50f0*/  BSYNC B1 ;  /* 0x0000000000017941 */ /* 0x000fea0003800000 */
.L_x_183:
[----:B-----5:R-:W-:Y:S01]  /*5100*/  FMUL R12, R152, R157 ;  /* 0x0000009d980c7220 */ /* 0x020fe20000400000 */
[----:B------:R-:W-:Y:S01]  /*5110*/  ISETP.GT.AND P0, PT, R0, 0x8, P0 ;  /* 0x000000080000780c */ /* 0x000fe20000704270 */
[----:B------:R-:W-:Y:S02]  /*5120*/  BSSY B1, `(.L_x_185) ;  /* 0x0000005000017945 */ /* 0x000fe40003800000 */
[----:B------:R-:W-:-:S05]  /*5130*/  FFMA R97, R97, R156, R12 ;  /* 0x0000009c61617223 */ /* 0x000fca000000000c */
[----:B------:R0:W-:Y:S05]  /*5140*/  @P2 STG.E desc[UR36][R4.64+0x244], R97 ;  /* 0x0002446104002986 */ /* 0x0001ea000c101924 */
[----:B------:R-:W-:Y:S05]  /*5150*/  @!P0 BRA `(.L_x_186) ;  /* 0x0000000000048947 */ /* 0x000fea0003800000 */
[----:B------:R0:W5:Y:S02]  /*5160*/  LDG.E.LTC128B R152, desc[UR36][R8.64+0x240] ;  /* 0x0002402408987981 */ /* 0x000164000c1e1920 */
.L_x_186:
[----:B------:R-:W-:Y:S05]  /*5170*/  BSYNC B1 ;  /* 0x0000000000017941 */ /* 0x000fea0003800000 */
.L_x_185:
        /* <DEDUP_REMOVED lines=8> */
.L_x_188:
[----:B------:R-:W-:Y:S05]  /*5200*/  BSYNC B1 ;  /* 0x0000000000017941 */ /* 0x000fea0003800000 */
.L_x_187:
        /* <DEDUP_REMOVED lines=8> */
.L_x_190:
[----:B------:R-:W-:Y:S05]  /*5290*/  BSYNC B1 ;  /* 0x0000000000017941 */ /* 0x000fea0003800000 */
.L_x_189:
[----:B0----5:R-:W-:Y:S01]  /*52a0*/  FMUL R13, R152, R157 ;  /* 0x0000009d980d7220 */ /* 0x021fe20000400000 */
[----:B------:R-:W-:Y:S01]  /*52b0*/  ISETP.GT.AND P1, PT, R0, RZ, P0 ;  /* 0x000000ff0000720c */ /* 0x000fe20000724270 */
[----:B------:R-:W-:Y:S02]  /*52c0*/  BSSY B1, `(.L_x_191) ;  /* 0x0000005000017945 */ /* 0x000fe40003800000 */
[----:B------:R-:W-:-:S05]  /*52d0*/  FFMA R13, R100, R156, R13 ;  /* 0x0000009c640d7223 */ /* 0x000fca000000000d */
[----:B------:R0:W-:Y:S05]  /*52e0*/  @P3 STG.E desc[UR36][R4.64+0x260], R13 ;  /* 0x0002600d04003986 */ /* 0x0001ea000c101924 */
[----:B------:R-:W-:Y:S05]  /*52f0*/  @!P1 BRA `(.L_x_192) ;  /* 0x0000000000049947 */ /* 0x000fea0003800000 */
[----:B------:R0:W5:Y:S02]  /*5300*/  LDG.E.LTC128B R152, desc[UR36][R6.64+0x264] ;  /* 0x0002642406987981 */ /* 0x000164000c1e1920 */
.L_x_192:
[----:B------:R-:W-:Y:S05]  /*5310*/  BSYNC B1 ;  /* 0x0000000000017941 */ /* 0x000fea0003800000 */
.L_x_191:
[----:B-----5:R-:W-:Y:S01]  /*5320*/  FMUL R12, R152, R157 ;  /* 0x0000009d980c7220 */ /* 0x020fe20000400000 */
[----:B------:R-:W-:Y:S01]  /*5330*/  ISETP.GT.AND P2, PT, R0, 0x8, P2 ;  /* 0x000000080000780c */ /* 0x000fe20001744270 */
[----:B------:R-:W-:Y:S02]  /*5340*/  BSSY B1, `(.L_x_193) ;  /* 0x0000005000017945 */ /* 0x000fe40003800000 */
[----:B------:R-:W-:-:S05]  /*5350*/  FFMA R101, R101, R156, R12 ;  /* 0x0000009c65657223 */ /* 0x000fca000000000c */
[----:B------:R0:W-:Y:S05]  /*5360*/  @P1 STG.E desc[UR36][R4.64+0x264], R101 ;  /* 0x0002646504001986 */ /* 0x0001ea000c101924 */
[----:B------:R-:W-:Y:S05]  /*5370*/  @!P2 BRA `(.L_x_194) ;  /* 0x000000000004a947 */ /* 0x000fea0003800000 */
[----:B------:R0:W5:Y:S02]  /*5380*/  LDG.E.LTC128B R152, desc[UR36][R8.64+0x260] ;  /* 0x0002602408987981 */ /* 0x000164000c1e1920 */
.L_x_194:
[----:B------:R-:W-:Y:S05]  /*5390*/  BSYNC B1 ;  /* 0x0000000000017941 */ /* 0x000fea0003800000 */
.L_x_193:
        /* <DEDUP_REMOVED lines=8> */
.L_x_196:
[----:B------:R-:W-:Y:S05]  /*5420*/  BSYNC B1 ;  /* 0x0000000000017941 */ /* 0x000fea0003800000 */
.L_x_195:
        /* <DEDUP_REMOVED lines=8> */
.L_x_198:
[----:B------:R-:W-:Y:S05]  /*54b0*/  BSYNC B1 ;  /* 0x0000000000017941 */ /* 0x000fea0003800000 */
.L_x_197:
[----:B0----5:R-:W-:Y:S01]  /*54c0*/  FMUL R13, R152, R157 ;  /* 0x0000009d980d7220 */ /* 0x021fe20000400000 */
[----:B------:R-:W-:Y:S01]  /*54d0*/  ISETP.GT.AND P0, PT, R0, RZ, P2 ;  /* 0x000000ff0000720c */ /* 0x000fe20001704270 */
[----:B------:R-:W-:Y:S02]  /*54e0*/  BSSY B1, `(.L_x_199) ;  /* 0x0000005000017945 */ /* 0x000fe40003800000 */
[----:B------:R-:W-:-:S05]  /*54f0*/  FFMA R13, R104, R156, R13 ;  /* 0x0000009c680d7223 */ /* 0x000fca000000000d */
[----:B------:R0:W-:Y:S05]  /*5500*/  @P3 STG.E desc[UR36][R4.64+0x280], R13 ;  /* 0x0002800d04003986 */ /* 0x0001ea000c101924 */
[----:B------:R-:W-:Y:S05]  /*5510*/  @!P0 BRA `(.L_x_200) ;  /* 0x0000000000048947 */ /* 0x000fea0003800000 */
[----:B------:R0:W5:Y:S02]  /*5520*/  LDG.E.LTC128B R152, desc[UR36][R6.64+0x284] ;  /* 0x0002842406987981 */ /* 0x000164000c1e1920 */
.L_x_200:
[----:B------:R-:W-:Y:S05]  /*5530*/  BSYNC B1 ;  /* 0x0000000000017941 */ /* 0x000fea0003800000 */
.L_x_199:
[----:B-----5:R-:W-:Y:S01]  /*5540*/  FMUL R12, R152, R157 ;  /* 0x0000009d980c7220 */ /* 0x020fe20000400000 */
[----:B------:R-:W-:Y:S01]  /*5550*/  ISETP.GT.AND P1, PT, R0, 0x8, P1 ;  /* 0x000000080000780c */ /* 0x000fe20000f24270 */
[----:B------:R-:W-:Y:S02]  /*5560*/  BSSY B1, `(.L_x_201) ;  /* 0x0000005000017945 */ /* 0x000fe40003800000 */
[----:B------:R-:W-:-:S05]  /*5570*/  FFMA R105, R105, R156, R12 ;  /* 0x0000009c69697223 */ /* 0x000fca000000000c */
[----:B------:R0:W-:Y:S05]  /*5580*/  @P0 STG.E desc[UR36][R4.64+0x284], R105 ;  /* 0x0002846904000986 */ /* 0x0001ea000c101924 */
[----:B------:R-:W-:Y:S05]  /*5590*/  @!P1 BRA `(.L_x_202) ;  /* 0x0000000000049947 */ /* 0x000fea0003800000 */
[----:B------:R0:W5:Y:S02]  /*55a0*/  LDG.E.LTC128B R152, desc[UR36][R8.64+0x280] ;  /* 0x0002802408987981 */ /* 0x000164000c1e1920 */
.L_x_202:
[----:B------:R-:W-:Y:S05]  /*55b0*/  BSYNC B1 ;  /* 0x0000000000017941 */ /* 0x000fea0003800000 */
.L_x_201:
        /* <DEDUP_REMOVED lines=8> */
.L_x_204:
[----:B------:R-:W-:Y:S05]  /*5640*/  BSYNC B1 ;  /* 0x0000000000017941 */ /* 0x000fea0003800000 */
.L_x_203:
        /* <DEDUP_REMOVED lines=8> */
.L_x_206:
[----:B------:R-:W-:Y:S05]  /*56d0*/  BSYNC B1 ;  /* 0x0000000000017941 */ /* 0x000fea0003800000 */
.L_x_205:
[----:B0----5:R-:W-:Y:S01]  /*56e0*/  FMUL R13, R152, R157 ;  /* 0x0000009d980d7220 */ /* 0x021fe20000400000 */
[----:B------:R-:W-:Y:S01]  /*56f0*/  ISETP.GT.AND P2, PT, R0, RZ, P1 ;  /* 0x000000ff0000720c */ /* 0x000fe20000f44270 */
[----:B------:R-:W-:Y:S02]  /*5700*/  BSSY B1, `(.L_x_207) ;  /* 0x0000005000017945 */ /* 0x000fe40003800000 */
[----:B------:R-:W-:-:S05]  /*5710*/  FFMA R13, R108, R156, R13 ;  /* 0x0000009c6c0d7223 */ /* 0x000fca000000000d */
[----:B------:R0:W-:Y:S05]  /*5720*/  @P3 STG.E desc[UR36][R4.64+0x2a0], R13 ;  /* 0x0002a00d04003986 */ /* 0x0001ea000c101924 */
[----:B------:R-:W-:Y:S05]  /*5730*/  @!P2 BRA `(.L_x_208) ;  /* 0x000000000004a947 */ /* 0x000fea0003800000 */
[----:B------:R0:W5:Y:S02]  /*5740*/  LDG.E.LTC128B R152, desc[UR36][R6.64+0x2a4] ;  /* 0x0002a42406987981 */ /* 0x000164000c1e1920 */
.L_x_208:
[----:B------:R-:W-:Y:S05]  /*5750*/  BSYNC B1 ;  /* 0x0000000000017941 */ /* 0x000fea0003800000 */
.L_x_207:
[----:B-----5:R-:W-:Y:S01]  /*5760*/  FMUL R12, R152, R157 ;  /* 0x0000009d980c7220 */ /* 0x020fe20000400000 */
[----:B------:R-:W-:Y:S01]  /*5770*/  ISETP.GT.AND P0, PT, R0, 0x8, P0 ;  /* 0x000000080000780c */ /* 0x000fe20000704270 */
[----:B------:R-:W-:Y:S02]  /*5780*/  BSSY B1, `(.L_x_209) ;  /* 0x0000005000017945 */ /* 0x000fe40003800000 */
[----:B------:R-:W-:-:S05]  /*5790*/  FFMA R109, R109, R156, R12 ;  /* 0x0000009c6d6d7223 */ /* 0x000fca000000000c */
[----:B------:R0:W-:Y:S05]  /*57a0*/  @P2 STG.E desc[UR36][R4.64+0x2a4], R109 ;  /* 0x0002a46d04002986 */ /* 0x0001ea000c101924 */
[----:B------:R-:W-:Y:S05]  /*57b0*/  @!P0 BRA `(.L_x_210) ;  /* 0x0000000000048947 */ /* 0x000fea0003800000 */
[----:B------:R0:W5:Y:S02]  /*57c0*/  LDG.E.LTC128B R152, desc[UR36][R8.64+0x2a0] ;  /* 0x0002a02408987981 */ /* 0x000164000c1e1920 */
.L_x_210:
[----:B------:R-:W-:Y:S05]  /*57d0*/  BSYNC B1 ;  /* 0x0000000000017941 */ /* 0x000fea0003800000 */
.L_x_209:
        /* <DEDUP_REMOVED lines=8> */
.L_x_212:
[----:B------:R-:W-:Y:S05]  /*5860*/  BSYNC B1 ;  /* 0x0000000000017941 */ /* 0x000fea0003800000 */
.L_x_211:
        /* <DEDUP_REMOVED lines=8> */
.L_x_214:
[----:B------:R-:W-:Y:S05]  /*58f0*/  BSYNC B1 ;  /* 0x0000000000017941 */ /* 0x000fea0003800000 */
.L_x_213:
[----:B0----5:R-:W-:Y:S01]  /*5900*/  FMUL R13, R152, R157 ;  /* 0x0000009d980d7220 */ /* 0x021fe20000400000 */
[----:B------:R-:W-:Y:S01]  /*5910*/  ISETP.GT.AND P1, PT, R0, RZ, P0 ;  /* 0x000000ff0000720c */ /* 0x000fe20000724270 */
[----:B------:R-:W-:Y:S02]  /*5920*/  BSSY B1, `(.L_x_215) ;  /* 0x0000005000017945 */ /* 0x000fe40003800000 */
[----:B------:R-:W-:-:S05]  /*5930*/  FFMA R13, R112, R156, R13 ;  /* 0x0000009c700d7223 */ /* 0x000fca000000000d */
[----:B------:R0:W-:Y:S05]  /*5940*/  @P3 STG.E desc[UR36][R4.64+0x2c0], R13 ;  /* 0x0002c00d04003986 */ /* 0x0001ea000c101924 */
[----:B------:R-:W-:Y:S05]  /*5950*/  @!P1 BRA `(.L_x_216) ;  /* 0x0000000000049947 */ /* 0x000fea0003800000 */
[----:B------:R0:W5:Y:S02]  /*5960*/  LDG.E.LTC128B R152, desc[UR36][R6.64+0x2c4] ;  /* 0x0002c42406987981 */ /* 0x000164000c1e1920 */
.L_x_216:
[----:B------:R-:W-:Y:S05]  /*5970*/  BSYNC B1 ;  /* 0x0000000000017941 */ /* 0x000fea0003800000 */
.L_x_215:
[----:B-----5:R-:W-:Y:S01]  /*5980*/  FMUL R12, R152, R157 ;  /* 0x0000009d980c7220 */ /* 0x020fe20000400000 */
[----:B------:R-:W-:Y:S01]  /*5990*/  ISETP.GT.AND P2, PT, R0, 0x8, P2 ;  /* 0x000000080000780c */ /* 0x000fe20001744270 */
[----:B------:R-:W-:Y:S02]  /*59a0*/  BSSY B1, `(.L_x_217) ;  /* 0x0000005000017945 */ /* 0x000fe40003800000 */
[----:B------:R-:W-:-:S05]  /*59b0*/  FFMA R113, R113, R156, R12 ;  /* 0x0000009c71717223 */ /* 0x000fca000000000c */
[----:B------:R0:W-:Y:S05]  /*59c0*/  @P1 STG.E desc[UR36][R4.64+0x2c4], R113 ;  /* 0x0002c47104001986 */ /* 0x0001ea000c101924 */
[----:B------:R-:W-:Y:S05]  /*59d0*/  @!P2 BRA `(.L_x_218) ;  /* 0x000000000004a947 */ /* 0x000fea0003800000 */
[----:B------:R0:W5:Y:S02]  /*59e0*/  LDG.E.LTC128B R152, desc[UR36][R8.64+0x2c0] ;  /* 0x0002c02408987981 */ /* 0x000164000c1e1920 */
.L_x_218:
[----:B------:R-:W-:Y:S05]  /*59f0*/  BSYNC B1 ;  /* 0x0000000000017941 */ /* 0x000fea0003800000 */
.L_x_217:
        /* <DEDUP_REMOVED lines=8> */
.L_x_220:
[----:B------:R-:W-:Y:S05]  /*5a80*/  BSYNC B1 ;  /* 0x0000000000017941 */ /* 0x000fea0003800000 */
.L_x_219:
        /* <DEDUP_REMOVED lines=8> */
.L_x_222:
[----:B------:R-:W-:Y:S05]  /*5b10*/  BSYNC B1 ;  /* 0x0000000000017941 */ /* 0x000fea0003800000 */
.L_x_221:
[----:B0----5:R-:W-:Y:S01]  /*5b20*/  FMUL R13, R152, R157 ;  /* 0x0000009d980d7220 */ /* 0x021fe20000400000 */
[----:B------:R-:W-:Y:S01]  /*5b30*/  ISETP.GT.AND P0, PT, R0, RZ, P2 ;  /* 0x000000ff0000720c */ /* 0x000fe20001704270 */
[----:B------:R-:W-:Y:S02]  /*5b40*/  BSSY B1, `(.L_x_223) ;  /* 0x0000005000017945 */ /* 0x000fe40003800000 */
[----:B------:R-:W-:-:S05]  /*5b50*/  FFMA R13, R116, R156, R13 ;  /* 0x0000009c740d7223 */ /* 0x000fca000000000d */
[----:B------:R0:W-:Y:S05]  /*5b60*/  @P3 STG.E desc[UR36][R4.64+0x2e0], R13 ;  /* 0x0002e00d04003986 */ /* 0x0001ea000c101924 */
[----:B------:R-:W-:Y:S05]  /*5b70*/  @!P0 BRA `(.L_x_224) ;  /* 0x0000000000048947 */ /* 0x000fea0003800000 */
[----:B------:R0:W5:Y:S02]  /*5b80*/  LDG.E.LTC128B R152, desc[UR36][R6.64+0x2e4] ;  /* 0x0002e42406987981 */ /* 0x000164000c1e1920 */
.L_x_224:
[----:B------:R-:W-:Y:S05]  /*5b90*/  BSYNC B1 ;  /* 0x0000000000017941 */ /* 0x000fea0003800000 */
.L_x_223:
[----:B-----5:R-:W-:Y:S01]  /*5ba0*/  FMUL R12, R152, R157 ;  /* 0x0000009d980c7220 */ /* 0x020fe20000400000 */
[----:B------:R-:W-:Y:S01]  /*5bb0*/  ISETP.GT.AND P1, PT, R0, 0x8, P1 ;  /* 0x000000080000780c */ /* 0x000fe20000f24270 */
[----:B------:R-:W-:Y:S02]  /*5bc0*/  BSSY B1, `(.L_x_225) ;  /* 0x0000005000017945 */ /* 0x000fe40003800000 */
[----:B------:R-:W-:-:S05]  /*5bd0*/  FFMA R117, R117, R156, R12 ;  /* 0x0000009c75757223 */ /* 0x000fca000000000c */
[----:B------:R0:W-:Y:S05]  /*5be0*/  @P0 STG.E desc[UR36][R4.64+0x2e4], R117 ;  /* 0x0002e47504000986 */ /* 0x0001ea000c101924 */
[----:B------:R-:W-:Y:S05]  /*5bf0*/  @!P1 BRA `(.L_x_226) ;  /* 0x0000000000049947 */ /* 0x000fea0003800000 */
[----:B------:R0:W5:Y:S02]  /*5c00*/  LDG.E.LTC128B R152, desc[UR36][R8.64+0x2e0] ;  /* 0x0002e02408987981 */ /* 0x000164000c1e1920 */
.L_x_226:
[----:B------:R-:W-:Y:S05]  /*5c10*/  BSYNC B1 ;  /* 0x0000000000017941 */ /* 0x000fea0003800000 */
.L_x_225:
        /* <DEDUP_REMOVED lines=8> */
.L_x_228:
[----:B------:R-:W-:Y:S05]  /*5ca0*/  BSYNC B1 ;  /* 0x0000000000017941 */ /* 0x000fea0003800000 */
.L_x_227:
        /* <DEDUP_REMOVED lines=8> */
.L_x_230:
[----:B------:R-:W-:Y:S05]  /*5d30*/  BSYNC B1 ;  /* 0x0000000000017941 */ /* 0x000fea0003800000 */
.L_x_229:
[----:B0----5:R-:W-:Y:S01]  /*5d40*/  FMUL R13, R152, R157 ;  /* 0x0000009d980d7220 */ /* 0x021fe20000400000 */
[----:B------:R-:W-:Y:S01]  /*5d50*/  ISETP.GT.AND P2, PT, R0, RZ, P1 ;  /* 0x000000ff0000720c */ /* 0x000fe20000f44270 */
[----:B------:R-:W-:Y:S02]  /*5d60*/  BSSY B1, `(.L_x_231) ;  /* 0x0000005000017945 */ /* 0x000fe40003800000 */
[----:B------:R-:W-:-:S05]  /*5d70*/  FFMA R13, R120, R156, R13 ;  /* 0x0000009c780d7223 */ /* 0x000fca000000000d */
[----:B------:R0:W-:Y:S05]  /*5d80*/  @P3 STG.E desc[UR36][R4.64+0x300], R13 ;  /* 0x0003000d04003986 */ /* 0x0001ea000c101924 */
[----:B------:R-:W-:Y:S05]  /*5d90*/  @!P2 BRA `(.L_x_232) ;  /* 0x000000000004a947 */ /* 0x000fea0003800000 */
[----:B------:R0:W5:Y:S02]  /*5da0*/  LDG.E.LTC128B R152, desc[UR36][R6.64+0x304] ;  /* 0x0003042406987981 */ /* 0x000164000c1e1920 */
.L_x_232:
[----:B------:R-:W-:Y:S05]  /*5db0*/  BSYNC B1 ;  /* 0x0000000000017941 */ /* 0x000fea0003800000 */
.L_x_231:
[----:B-----5:R-:W-:Y:S01]  /*5dc0*/  FMUL R12, R152, R157 ;  /* 0x0000009d980c7220 */ /* 0x020fe20000400000 */
[----:B------:R-:W-:Y:S01]  /*5dd0*/  ISETP.GT.AND P0, PT, R0, 0x8, P0 ;  /* 0x000000080000780c */ /* 0x000fe20000704270 */
[----:B------:R-:W-:Y:S02]  /*5de0*/  BSSY B1, `(.L_x_233) ;  /* 0x0000005000017945 */ /* 0x000fe40003800000 */
[----:B------:R-:W-:-:S05]  /*5df0*/  FFMA R121, R121, R156, R12 ;  /* 0x0000009c79797223 */ /* 0x000fca000000000c */
[----:B------:R0:W-:Y:S05]  /*5e00*/  @P2 STG.E desc[UR36][R4.64+0x304], R121 ;  /* 0x0003047904002986 */ /* 0x0001ea000c101924 */
[----:B------:R-:W-:Y:S05]  /*5e10*/  @!P0 BRA `(.L_x_234) ;  /* 0x0000000000048947 */ /* 0x000fea0003800000 */
[----:B------:R0:W5:Y:S02]  /*5e20*/  LDG.E.LTC128B R152, desc[UR36][R8.64+0x300] ;  /* 0x0003002408987981 */ /* 0x000164000c1e1920 */
.L_x_234:
[----:B------:R-:W-:Y:S05]  /*5e30*/  BSYNC B1 ;  /* 0x0000000000017941 */ /* 0x000fea0003800000 */
.L_x_233:
        /* <DEDUP_REMOVED lines=8> */
.L_x_236:
[----:B------:R-:W-:Y:S05]  /*5ec0*/  BSYNC B1 ;  /* 0x0000000000017941 */ /* 0x000fea0003800000 */
.L_x_235:
        /* <DEDUP_REMOVED lines=8> */
.L_x_238:
[----:B------:R-:W-:Y:S05]  /*5f50*/  BSYNC B1 ;  /* 0x0000000000017941 */ /* 0x000fea0003800000 */
.L_x_237:
[----:B0----5:R-:W-:Y:S01]  /*5f60*/  FMUL R13, R152, R157 ;  /* 0x0000009d980d7220 */ /* 0x021fe20000400000 */
[----:B------:R-:W-:Y:S01]  /*5f70*/  ISETP.GT.AND P1, PT, R0, RZ, P0 ;  /* 0x000000ff0000720c */ /* 0x000fe20000724270 */
[----:B------:R-:W-:Y:S02]  /*5f80*/  BSSY B1, `(.L_x_239) ;  /* 0x0000005000017945 */ /* 0x000fe40003800000 */
[----:B------:R-:W-:-:S05]  /*5f90*/  FFMA R13, R124, R156, R13 ;  /* 0x0000009c7c0d7223 */ /* 0x000fca000000000d */
[----:B------:R0:W-:Y:S05]  /*5fa0*/  @P3 STG.E desc[UR36][R4.64+0x320], R13 ;  /* 0x0003200d04003986 */ /* 0x0001ea000c101924 */
[----:B------:R-:W-:Y:S05]  /*5fb0*/  @!P1 BRA `(.L_x_240) ;  /* 0x0000000000049947 */ /* 0x000fea0003800000 */
[----:B------:R0:W5:Y:S02]  /*5fc0*/  LDG.E.LTC128B R152, desc[UR36][R6.64+0x324] ;  /* 0x0003242406987981 */ /* 0x000164000c1e1920 */
.L_x_240:
[----:B------:R-:W-:Y:S05]  /*5fd0*/  BSYNC B1 ;  /* 0x0000000000017941 */ /* 0x000fea0003800000 */
.L_x_239:
[----:B-----5:R-:W-:Y:S01]  /*5fe0*/  FMUL R12, R152, R157 ;  /* 0x0000009d980c7220 */ /* 0x020fe20000400000 */
[----:B------:R-:W-:Y:S01]  /*5ff0*/  ISETP.GT.AND P2, PT, R0, 0x8, P2 ;  /* 0x000000080000780c */ /* 0x000fe20001744270 */
[----:B------:R-:W-:Y:S02]  /*6000*/  BSSY B1, `(.L_x_241) ;  /* 0x0000005000017945 */ /* 0x000fe40003800000 */
[----:B------:R-:W-:-:S05]  /*6010*/  FFMA R125, R125, R156, R12 ;  /* 0x0000009c7d7d7223 */ /* 0x000fca000000000c */
[----:B------:R0:W-:Y:S05]  /*6020*/  @P1 STG.E desc[UR36][R4.64+0x324], R125 ;  /* 0x0003247d04001986 */ /* 0x0001ea000c101924 */
[----:B------:R-:W-:Y:S05]  /*6030*/  @!P2 BRA `(.L_x_242) ;  /* 0x000000000004a947 */ /* 0x000fea0003800000 */
[----:B------:R0:W5:Y:S02]  /*6040*/  LDG.E.LTC128B R152, desc[UR36][R8.64+0x320] ;  /* 0x0003202408987981 */ /* 0x000164000c1e1920 */
.L_x_242:
[----:B------:R-:W-:Y:S05]  /*6050*/  BSYNC B1 ;  /* 0x0000000000017941 */ /* 0x000fea0003800000 */
.L_x_241:
        /* <DEDUP_REMOVED lines=8> */
.L_x_244:
[----:B------:R-:W-:Y:S05]  /*60e0*/  BSYNC B1 ;  /* 0x0000000000017941 */ /* 0x000fea0003800000 */
.L_x_243:
        /* <DEDUP_REMOVED lines=8> */
.L_x_246:
[----:B------:R-:W-:Y:S05]  /*6170*/  BSYNC B1 ;  /* 0x0000000000017941 */ /* 0x000fea0003800000 */
.L_x_245:
[----:B0----5:R-:W-:Y:S01]  /*6180*/  FMUL R13, R152, R157 ;  /* 0x0000009d980d7220 */ /* 0x021fe20000400000 */
[----:B------:R-:W-:Y:S01]  /*6190*/  ISETP.GT.AND P0, PT, R0, RZ, P2 ;  /* 0x000000ff0000720c */ /* 0x000fe20001704270 */
[----:B------:R-:W-:Y:S02]  /*61a0*/  BSSY B1, `(.L_x_247) ;  /* 0x0000005000017945 */ /* 0x000fe40003800000 */
[----:B------:R-:W-:-:S05]  /*61b0*/  FFMA R13, R128, R156, R13 ;  /* 0x0000009c800d7223 */ /* 0x000fca000000000d */
[----:B------:R0:W-:Y:S05]  /*61c0*/  @P3 STG.E desc[UR36][R4.64+0x340], R13 ;  /* 0x0003400d04003986 */ /* 0x0001ea000c101924 */
[----:B------:R-:W-:Y:S05]  /*61d0*/  @!P0 BRA `(.L_x_248) ;  /* 0x0000000000048947 */ /* 0x000fea0003800000 */
[----:B------:R0:W5:Y:S02]  /*61e0*/  LDG.E.LTC128B R152, desc[UR36][R6.64+0x344] ;  /* 0x0003442406987981 */ /* 0x000164000c1e1920 */
.L_x_248:
[----:B------:R-:W-:Y:S05]  /*61f0*/  BSYNC B1 ;  /* 0x0000000000017941 */ /* 0x000fea0003800000 */
.L_x_247:
[----:B-----5:R-:W-:Y:S01]  /*6200*/  FMUL R12, R152, R157 ;  /* 0x0000009d980c7220 */ /* 0x020fe20000400000 */
[----:B------:R-:W-:Y:S01]  /*6210*/  ISETP.GT.AND P1, PT, R0, 0x8, P1 ;  /* 0x000000080000780c */ /* 0x000fe20000f24270 */
[----:B------:R-:W-:Y:S02]  /*6220*/  BSSY B1, `(.L_x_249) ;  /* 0x0000005000017945 */ /* 0x000fe40003800000 */
[----:B------:R-:W-:-:S05]  /*6230*/  FFMA R129, R129, R156, R12 ;  /* 0x0000009c81817223 */ /* 0x000fca000000000c */
[----:B------:R0:W-:Y:S05]  /*6240*/  @P0 STG.E desc[UR36][R4.64+0x344], R129 ;  /* 0x0003448104000986 */ /* 0x0001ea000c101924 */
[----:B------:R-:W-:Y:S05]  /*6250*/  @!P1 BRA `(.L_x_250) ;  /* 0x0000000000049947 */ /* 0x000fea0003800000 */
[----:B------:R0:W5:Y:S02]  /*6260*/  LDG.E.LTC128B R152, desc[UR36][R8.64+0x340] ;  /* 0x0003402408987981 */ /* 0x000164000c1e1920 */
.L_x_250:
[----:B------:R-:W-:Y:S05]  /*6270*/  BSYNC B1 ;  /* 0x0000000000017941 */ /* 0x000fea0003800000 */
.L_x_249:
        /* <DEDUP_REMOVED lines=8> */
.L_x_252:
[----:B------:R-:W-:Y:S05]  /*6300*/  BSYNC B1 ;  /* 0x0000000000017941 */ /* 0x000fea0003800000 */
.L_x_251:
        /* <DEDUP_REMOVED lines=8> */
.L_x_254:
[----:B------:R-:W-:Y:S05]  /*6390*/  BSYNC B1 ;  /* 0x0000000000017941 */ /* 0x000fea0003800000 */
.L_x_253:
[----:B0----5:R-:W-:Y:S01]  /*63a0*/  FMUL R13, R152, R157 ;  /* 0x0000009d980d7220 */ /* 0x021fe20000400000 */
[----:B------:R-:W-:Y:S01]  /*63b0*/  ISETP.GT.AND P2, PT, R0, RZ, P1 ;  /* 0x000000ff0000720c */ /* 0x000fe20000f44270 */
[----:B------:R-:W-:Y:S02]  /*63c0*/  BSSY B1, `(.L_x_255) ;  /* 0x0000005000017945 */ /* 0x000fe40003800000 */
[----:B------:R-:W-:-:S05]  /*63d0*/  FFMA R13, R132, R156, R13 ;  /* 0x0000009c840d7223 */ /* 0x000fca000000000d */
[----:B------:R0:W-:Y:S05]  /*63e0*/  @P3 STG.E desc[UR36][R4.64+0x360], R13 ;  /* 0x0003600d04003986 */ /* 0x0001ea000c101924 */
[----:B------:R-:W-:Y:S05]  /*63f0*/  @!P2 BRA `(.L_x_256) ;  /* 0x000000000004a947 */ /* 0x000fea0003800000 */
[----:B------:R0:W5:Y:S02]  /*6400*/  LDG.E.LTC128B R152, desc[UR36][R6.64+0x364] ;  /* 0x0003642406987981 */ /* 0x000164000c1e1920 */
.L_x_256:
[----:B------:R-:W-:Y:S05]  /*6410*/  BSYNC B1 ;  /* 0x0000000000017941 */ /* 0x000fea0003800000 */
.L_x_255:
[----:B-----5:R-:W-:Y:S01]  /*6420*/  FMUL R12, R152, R157 ;  /* 0x0000009d980c7220 */ /* 0x020fe20000400000 */
[----:B------:R-:W-:Y:S01]  /*6430*/  ISETP.GT.AND P0, PT, R0, 0x8, P0 ;  /* 0x000000080000780c */ /* 0x000fe20000704270 */
[----:B------:R-:W-:Y:S02]  /*6440*/  BSSY B1, `(.L_x_257) ;  /* 0x0000005000017945 */ /* 0x000fe40003800000 */
[----:B------:R-:W-:-:S05]  /*6450*/  FFMA R133, R133, R156, R12 ;  /* 0x0000009c85857223 */ /* 0x000fca000000000c */
[----:B------:R0:W-:Y:S05]  /*6460*/  @P2 STG.E desc[UR36][R4.64+0x364], R133 ;  /* 0x0003648504002986 */ /* 0x0001ea000c101924 */
[----:B------:R-:W-:Y:S05]  /*6470*/  @!P0 BRA `(.L_x_258) ;  /* 0x0000000000048947 */ /* 0x000fea0003800000 */
[----:B------:R0:W5:Y:S02]  /*6480*/  LDG.E.LTC128B R152, desc[UR36][R8.64+0x360] ;  /* 0x0003602408987981 */ /* 0x000164000c1e1920 */
.L_x_258:
[----:B------:R-:W-:Y:S05]  /*6490*/  BSYNC B1 ;  /* 0x0000000000017941 */ /* 0x000fea0003800000 */
.L_x_257:
        /* <DEDUP_REMOVED lines=8> */
.L_x_260:
[----:B------:R-:W-:Y:S05]  /*6520*/  BSYNC B1 ;  /* 0x0000000000017941 */ /* 0x000fea0003800000 */
.L_x_259:
        /* <DEDUP_REMOVED lines=8> */
.L_x_262:
[----:B------:R-:W-:Y:S05]  /*65b0*/  BSYNC B1 ;  /* 0x0000000000017941 */ /* 0x000fea0003800000 */
.L_x_261:
[----:B0----5:R-:W-:Y:S01]  /*65c0*/  FMUL R13, R152, R157 ;  /* 0x0000009d980d7220 */ /* 0x021fe20000400000 */
[----:B------:R-:W-:Y:S01]  /*65d0*/  ISETP.GT.AND P1, PT, R0, RZ, P0 ;  /* 0x000000ff0000720c */ /* 0x000fe20000724270 */
[----:B------:R-:W-:Y:S02]  /*65e0*/  BSSY B1, `(.L_x_263) ;  /* 0x0000005000017945 */ /* 0x000fe40003800000 */
[----:B------:R-:W-:-:S05]  /*65f0*/  FFMA R13, R136, R156, R13 ;  /* 0x0000009c880d7223 */ /* 0x000fca000000000d */
[----:B------:R0:W-:Y:S05]  /*6600*/  @P3 STG.E desc[UR36][R4.64+0x380], R13 ;  /* 0x0003800d04003986 */ /* 0x0001ea000c101924 */
[----:B------:R-:W-:Y:S05]  /*6610*/  @!P1 BRA `(.L_x_264) ;  /* 0x0000000000049947 */ /* 0x000fea0003800000 */
[----:B------:R0:W5:Y:S02]  /*6620*/  LDG.E.LTC128B R152, desc[UR36][R6.64+0x384] ;  /* 0x0003842406987981 */ /* 0x000164000c1e1920 */
.L_x_264:
[----:B------:R-:W-:Y:S05]  /*6630*/  BSYNC B1 ;  /* 0x0000000000017941 */ /* 0x000fea0003800000 */
.L_x_263:
[----:B-----5:R-:W-:Y:S01]  /*6640*/  FMUL R12, R152, R157 ;  /* 0x0000009d980c7220 */ /* 0x020fe20000400000 */
[----:B------:R-:W-:Y:S01]  /*6650*/  ISETP.GT.AND P2, PT, R0, 0x8, P2 ;  /* 0x000000080000780c */ /* 0x000fe20001744270 */
[----:B------:R-:W-:Y:S02]  /*6660*/  BSSY B1, `(.L_x_265) ;  /* 0x0000005000017945 */ /* 0x000fe40003800000 */
[----:B------:R-:W-:-:S05]  /*6670*/  FFMA R137, R137, R156, R12 ;  /* 0x0000009c89897223 */ /* 0x000fca000000000c */
[----:B------:R0:W-:Y:S05]  /*6680*/  @P1 STG.E desc[UR36][R4.64+0x384], R137 ;  /* 0x0003848904001986 */ /* 0x0001ea000c101924 */
[----:B------:R-:W-:Y:S05]  /*6690*/  @!P2 BRA `(.L_x_266) ;  /* 0x000000000004a947 */ /* 0x000fea0003800000 */
[----:B------:R0:W5:Y:S02]  /*66a0*/  LDG.E.LTC128B R152, desc[UR36][R8.64+0x380] ;  /* 0x0003802408987981 */ /* 0x000164000c1e1920 */
.L_x_266:
[----:B------:R-:W-:Y:S05]  /*66b0*/  BSYNC B1 ;  /* 0x0000000000017941 */ /* 0x000fea0003800000 */
.L_x_265:
        /* <DEDUP_REMOVED lines=8> */
.L_x_268:
[----:B------:R-:W-:Y:S05]  /*6740*/  BSYNC B1 ;  /* 0x0000000000017941 */ /* 0x000fea0003800000 */
.L_x_267:
        /* <DEDUP_REMOVED lines=8> */
.L_x_270:
[----:B------:R-:W-:Y:S05]  /*67d0*/  BSYNC B1 ;  /* 0x0000000000017941 */ /* 0x000fea0003800000 */
.L_x_269:
[----:B0----5:R-:W-:Y:S01]  /*67e0*/  FMUL R13, R152, R157 ;  /* 0x0000009d980d7220 */ /* 0x021fe20000400000 */
[----:B------:R-:W-:Y:S01]  /*67f0*/  ISETP.GT.AND P0, PT, R0, RZ, P2 ;  /* 0x000000ff0000720c */ /* 0x000fe20001704270 */
[----:B------:R-:W-:Y:S02]  /*6800*/  BSSY B1, `(.L_x_271) ;  /* 0x0000005000017945 */ /* 0x000fe40003800000 */
[----:B------:R-:W-:-:S05]  /*6810*/  FFMA R13, R140, R156, R13 ;  /* 0x0000009c8c0d7223 */ /* 0x000fca000000000d */
[----:B------:R0:W-:Y:S05]  /*6820*/  @P3 STG.E desc[UR36][R4.64+0x3a0], R13 ;  /* 0x0003a00d04003986 */ /* 0x0001ea000c101924 */
[----:B------:R-:W-:Y:S05]  /*6830*/  @!P0 BRA `(.L_x_272) ;  /* 0x0000000000048947 */ /* 0x000fea0003800000 */
[----:B------:R0:W5:Y:S02]  /*6840*/  LDG.E.LTC128B R152, desc[UR36][R6.64+0x3a4] ;  /* 0x0003a42406987981 */ /* 0x000164000c1e1920 */
.L_x_272:
[----:B------:R-:W-:Y:S05]  /*6850*/  BSYNC B1 ;  /* 0x0000000000017941 */ /* 0x000fea0003800000 */
.L_x_271:
[----:B-----5:R-:W-:Y:S01]  /*6860*/  FMUL R12, R152, R157 ;  /* 0x0000009d980c7220 */ /* 0x020fe20000400000 */
[----:B------:R-:W-:Y:S01]  /*6870*/  ISETP.GT.AND P1, PT, R0, 0x8, P1 ;  /* 0x000000080000780c */ /* 0x000fe20000f24270 */
[----:B------:R-:W-:Y:S02]  /*6880*/  BSSY B1, `(.L_x_273) ;  /* 0x0000005000017945 */ /* 0x000fe40003800000 */
[----:B------:R-:W-:-:S05]  /*6890*/  FFMA R141, R141, R156, R12 ;  /* 0x0000009c8d8d7223 */ /* 0x000fca000000000c */
[----:B------:R0:W-:Y:S05]  /*68a0*/  @P0 STG.E desc[UR36][R4.64+0x3a4], R141 ;  /* 0x0003a48d04000986 */ /* 0x0001ea000c101924 */
[----:B------:R-:W-:Y:S05]  /*68b0*/  @!P1 BRA `(.L_x_274) ;  /* 0x0000000000049947 */ /* 0x000fea0003800000 */
[----:B------:R0:W5:Y:S02]  /*68c0*/  LDG.E.LTC128B R152, desc[UR36][R8.64+0x3a0] ;  /* 0x0003a02408987981 */ /* 0x000164000c1e1920 */
.L_x_274:
[----:B------:R-:W-:Y:S05]  /*68d0*/  BSYNC B1 ;  /* 0x0000000000017941 */ /* 0x000fea0003800000 */
.L_x_273:
        /* <DEDUP_REMOVED lines=8> */
.L_x_276:
[----:B------:R-:W-:Y:S05]  /*6960*/  BSYNC B1 ;  /* 0x0000000000017941 */ /* 0x000fea0003800000 */
.L_x_275:
        /* <DEDUP_REMOVED lines=8> */
.L_x_278:
[----:B------:R-:W-:Y:S05]  /*69f0*/  BSYNC B1 ;  /* 0x0000000000017941 */ /* 0x000fea0003800000 */
.L_x_277:
[----:B0----5:R-:W-:Y:S01]  /*6a00*/  FMUL R13, R152, R157 ;  /* 0x0000009d980d7220 */ /* 0x021fe20000400000 */
[----:B------:R-:W-:Y:S01]  /*6a10*/  ISETP.GT.AND P2, PT, R0, RZ, P1 ;  /* 0x000000ff0000720c */ /* 0x000fe20000f44270 */
[----:B------:R-:W-:Y:S02]  /*6a20*/  BSSY B1, `(.L_x_279) ;  /* 0x0000005000017945 */ /* 0x000fe40003800000 */
[----:B------:R-:W-:-:S05]  /*6a30*/  FFMA R13, R144, R156, R13 ;  /* 0x0000009c900d7223 */ /* 0x000fca000000000d */
[----:B------:R0:W-:Y:S05]  /*6a40*/  @P3 STG.E desc[UR36][R4.64+0x3c0], R13 ;  /* 0x0003c00d04003986 */ /* 0x0001ea000c101924 */
[----:B------:R-:W-:Y:S05]  /*6a50*/  @!P2 BRA `(.L_x_280) ;  /* 0x000000000004a947 */ /* 0x000fea0003800000 */
[----:B------:R0:W5:Y:S02]  /*6a60*/  LDG.E.LTC128B R152, desc[UR36][R6.64+0x3c4] ;  /* 0x0003c42406987981 */ /* 0x000164000c1e1920 */
.L_x_280:
[----:B------:R-:W-:Y:S05]  /*6a70*/  BSYNC B1 ;  /* 0x0000000000017941 */ /* 0x000fea0003800000 */
.L_x_279:
[----:B-----5:R-:W-:Y:S01]  /*6a80*/  FMUL R12, R152, R157 ;  /* 0x0000009d980c7220 */ /* 0x020fe20000400000 */
[----:B------:R-:W-:Y:S01]  /*6a90*/  ISETP.GT.AND P0, PT, R0, 0x8, P0 ;  /* 0x000000080000780c */ /* 0x000fe20000704270 */
[----:B------:R-:W-:Y:S02]  /*6aa0*/  BSSY B1, `(.L_x_281) ;  /* 0x0000005000017945 */ /* 0x000fe40003800000 */
[----:B------:R-:W-:-:S05]  /*6ab0*/  FFMA R145, R145, R156, R12 ;  /* 0x0000009c91917223 */ /* 0x000fca000000000c */
[----:B------:R0:W-:Y:S05]  /*6ac0*/  @P2 STG.E desc[UR36][R4.64+0x3c4], R145 ;  /* 0x0003c49104002986 */ /* 0x0001ea000c101924 */
[----:B------:R-:W-:Y:S05]  /*6ad0*/  @!P0 BRA `(.L_x_282) ;  /* 0x0000000000048947 */ /* 0x000fea0003800000 */
[----:B------:R0:W5:Y:S02]  /*6ae0*/  LDG.E.LTC128B R152, desc[UR36][R8.64+0x3c0] ;  /* 0x0003c02408987981 */ /* 0x000164000c1e1920 */
.L_x_282:
[----:B------:R-:W-:Y:S05]  /*6af0*/  BSYNC B1 ;  /* 0x0000000000017941 */ /* 0x000fea0003800000 */
.L_x_281:
        /* <DEDUP_REMOVED lines=8> */
.L_x_284:
[----:B------:R-:W-:Y:S05]  /*6b80*/  BSYNC B1 ;  /* 0x0000000000017941 */ /* 0x000fea0003800000 */
.L_x_283:
        /* <DEDUP_REMOVED lines=8> */
.L_x_286:
[----:B------:R-:W-:Y:S05]  /*6c10*/  BSYNC B1 ;  /* 0x0000000000017941 */ /* 0x000fea0003800000 */
.L_x_285:
[----:B-----5:R-:W-:Y:S01]  /*6c20*/  FMUL R3, R152, R157 ;  /* 0x0000009d98037220 */ /* 0x020fe20000400000 */
[----:B------:R-:W-:Y:S01]  /*6c30*/  ISETP.GT.AND P1, PT, R0, RZ, P0 ;  /* 0x000000ff0000720c */ /* 0x000fe20000724270 */
[----:B------:R-:W-:Y:S02]  /*6c40*/  BSSY B1, `(.L_x_287) ;  /* 0x0000005000017945 */ /* 0x000fe40003800000 */
[----:B------:R-:W-:-:S05]  /*6c50*/  FFMA R3, R148, R156, R3 ;  /* 0x0000009c94037223 */ /* 0x000fca0000000003 */
[----:B------:R0:W-:Y:S05]  /*6c60*/  @P3 STG.E desc[UR36][R4.64+0x3e0], R3 ;  /* 0x0003e00304003986 */ /* 0x0001ea000c101924 */
[----:B------:R-:W-:Y:S05]  /*6c70*/  @!P1 BRA `(.L_x_288) ;  /* 0x0000000000049947 */ /* 0x000fea0003800000 */
[----:B------:R0:W5:Y:S02]  /*6c80*/  LDG.E.LTC128B R152, desc[UR36][R6.64+0x3e4] ;  /* 0x0003e42406987981 */ /* 0x000164000c1e1920 */
.L_x_288:
[----:B------:R-:W-:Y:S05]  /*6c90*/  BSYNC B1 ;  /* 0x0000000000017941 */ /* 0x000fea0003800000 */
.L_x_287:
[----:B0---45:R-:W-:Y:S01]  /*6ca0*/  FMUL R6, R152, R157 ;  /* 0x0000009d98067220 */ /* 0x031fe20000400000 */
[----:B------:R-:W-:Y:S01]  /*6cb0*/  ISETP.GT.AND P2, PT, R0, 0x8, P2 ;  /* 0x000000080000780c */ /* 0x000fe20001744270 */
[----:B------:R-:W-:Y:S02]  /*6cc0*/  BSSY B1, `(.L_x_289) ;  /* 0x0000005000017945 */ /* 0x000fe40003800000 */
[----:B------:R-:W-:-:S05]  /*6cd0*/  FFMA R149, R149, R156, R6 ;  /* 0x0000009c95957223 */ /* 0x000fca0000000006 */
[----:B------:R0:W-:Y:S05]  /*6ce0*/  @P1 STG.E desc[UR36][R4.64+0x3e4], R149 ;  /* 0x0003e49504001986 */ /* 0x0001ea000c101924 */
[----:B------:R-:W-:Y:S05]  /*6cf0*/  @!P2 BRA `(.L_x_290) ;  /* 0x000000000004a947 */ /* 0x000fea0003800000 */
[----:B------:R4:W5:Y:S02]  /*6d00*/  LDG.E.LTC128B R152, desc[UR36][R8.64+0x3e0] ;  /* 0x0003e02408987981 */ /* 0x000964000c1e1920 */
.L_x_290:
[----:B------:R-:W-:Y:S05]  /*6d10*/  BSYNC B1 ;  /* 0x0000000000017941 */ /* 0x000fea0003800000 */
.L_x_289:
[----:B-----5:R-:W-:Y:S01]  /*6d20*/  FMUL R3, R152, R157 ;  /* 0x0000009d98037220 */ /* 0x020fe20000400000 */
[----:B01----:R-:W-:Y:S01]  /*6d30*/  @P2 IMAD.MOV.U32 R4, RZ, RZ, R10 ;  /* 0x000000ffff042224 */ /* 0x003fe200078e000a */
[----:B------:R-:W-:Y:S01]  /*6d40*/  ISETP.GT.AND P0, PT, R0, 0x8, P0 ;  /* 0x000000080000780c */ /* 0x000fe20000704270 */
[----:B------:R-:W-:Y:S02]  /*6d50*/  @P2 IMAD.MOV.U32 R5, RZ, RZ, R11 ;  /* 0x000000ffff052224 */ /* 0x000fe400078e000b */
[----:B------:R-:W-:Y:S01]  /*6d60*/  FFMA R3, R150, R156, R3 ;  /* 0x0000009c96037223 */ /* 0x000fe20000000003 */
[----:B------:R-:W-:Y:S04]  /*6d70*/  BSSY B1, `(.L_x_291) ;  /* 0x0000004000017945 */ /* 0x000fe80003800000 */
[----:B------:R0:W-:Y:S05]  /*6d80*/  @P2 STG.E desc[UR36][R4.64+0x3e0], R3 ;  /* 0x0003e00304002986 */ /* 0x0001ea000c101924 */
[----:B------:R-:W-:Y:S05]  /*6d90*/  @!P0 BRA `(.L_x_292) ;  /* 0x0000000000048947 */ /* 0x000fea0003800000 */
[----:B------:R1:W5:Y:S02]  /*6da0*/  LDG.E.LTC128B R152, desc[UR36][R8.64+0x3e4] ;  /* 0x0003e42408987981 */ /* 0x000364000c1e1920 */
.L_x_292:
[----:B------:R-:W-:Y:S05]  /*6db0*/  BSYNC B1 ;  /* 0x0000000000017941 */ /* 0x000fea0003800000 */
.L_x_291:
[----:B-----5:R-:W-:-:S04]  /*6dc0*/  FMUL R152, R152, R157 ;  /* 0x0000009d98987220 */ /* 0x020fc80000400000 */
[----:B------:R-:W-:Y:S01]  /*6dd0*/  FFMA R151, R151, R156, R152 ;  /* 0x0000009c97977223 */ /* 0x000fe20000000098 */
[----:B------:R-:W-:Y:S06]  /*6de0*/  @!P0 BRA `(.L_x_293) ;  /* 0x0000001c00208947 */ /* 0x000fec0003800000 */
[----:B------:R0:W-:Y:S01]  /*6df0*/  STG.E desc[UR36][R10.64+0x3e4], R151 ;  /* 0x0003e4970a007986 */ /* 0x0001e2000c101924 */
[----:B------:R-:W-:Y:S05]  /*6e00*/  BRA `(.L_x_293) ;  /* 0x0000001c00187947 */ /* 0x000fea0003800000 */
.L_x_40:
[----:B------:R-:W-:Y:S01]  /*6e10*/  ISETP.GT.AND P3, PT, R3, 0x1, PT ;  /* 0x000000010300780c */ /* 0x000fe20003f64270 */
[----:B------:R-:W-:Y:S01]  /*6e20*/  ULDC.64 UR4, c[0x0][0x5c0] ;  /* 0x0001700000047ab9 */ /* 0x000fe20000000a00 */
[-C--:B------:R-:W-:Y:S01]  /*6e30*/  FMUL R9, R24, R156.reuse ;  /* 0x0000009c18097220 */ /* 0x080fe20000400000 */
[----:B------:R-:W-:Y:S01]  /*6e40*/  LEA R4, P1, R162, UR4, 0x2 ;  /* 0x00000004a2047c11 */ /* 0x000fe2000f8210ff */
[-C--:B------:R-:W-:Y:S01]  /*6e50*/  FMUL R25, R25, R156.reuse ;  /* 0x0000009c19197220 */ /* 0x080fe20000400000 */
[----:B------:R-:W-:Y:S01]  /*6e60*/  ISETP.GT.AND P2, PT, R0, RZ, P3 ;  /* 0x000000ff0000720c */ /* 0x000fe20001f44270 */
[-C--:B------:R-:W-:Y:S01]  /*6e70*/  FMUL R27, R27, R156.reuse ;  /* 0x0000009c1b1b7220 */ /* 0x080fe20000400000 */
[----:B------:R-:W-:Y:S01]  /*6e80*/  LEA.HI.X R5, R162, UR5, R169, 0x2, P1 ;  /* 0x00000005a2057c11 */ /* 0x000fe200088f14a9 */
[-C--:B------:R-:W-:Y:S01]  /*6e90*/  FMUL R29, R29, R156.reuse ;  /* 0x0000009c1d1d7220 */ /* 0x080fe20000400000 */
[----:B------:R-:W-:Y:S01]  /*6ea0*/  ISETP.GT.AND P0, PT, R0, 0x8, P0 ;  /* 0x000000080000780c */ /* 0x000fe20000704270 */
[-C--:B------:R-:W-:Y:S01]  /*6eb0*/  FMUL R31, R31, R156.reuse ;  /* 0x0000009c1f1f7220 */ /* 0x080fe20000400000 */
[----:B------:R-:W-:Y:S01]  /*6ec0*/  ISETP.GT.AND P5, PT, R3, 0x8, PT ;  /* 0x000000080300780c */ /* 0x000fe20003fa4270 */
[----:B------:R0:W-:Y:S01]  /*6ed0*/  @P4 STG.E desc[UR36][R4.64], R9 ;  /* 0x0000000904004986 */ /* 0x0001e2000c101924 */
[C---:B------:R-:W-:Y:S01]  /*6ee0*/  SHF.L.U64.HI R11, R10.reuse, 0x5, R11 ;  /* 0x000000050a0b7819 */ /* 0x040fe2000001020b */
[----:B------:R-:W-:Y:S01]  /*6ef0*/  FMUL R33, R33, R156 ;  /* 0x0000009c21217220 */ /* 0x000fe20000400000 */
[----:B------:R-:W-:Y:S01]  /*6f00*/  LEA R6, P1, R10, R4, 0x5 ;  /* 0x000000040a067211 */ /* 0x000fe200078228ff */
[-C--:B------:R-:W-:Y:S01]  /*6f10*/  FMUL R35, R35, R156.reuse ;  /* 0x0000009c23237220 */ /* 0x080fe20000400000 */
[C---:B------:R-:W-:Y:S01]  /*6f20*/  ISETP.GT.AND P3, PT, R0.reuse, 0x8, P3 ;  /* 0x000000080000780c */ /* 0x040fe20001f64270 */
[----:B------:R-:W-:Y:S01]  /*6f30*/  @P2 STG.E desc[UR36][R4.64+0x4], R25 ;  /* 0x0000041904002986 */ /* 0x000fe2000c101924 */
[----:B------:R-:W-:Y:S01]  /*6f40*/  ISETP.GT.AND P4, PT, R3, 0x9, PT ;  /* 0x000000090300780c */ /* 0x000fe20003f84270 */
[----:B------:R-:W-:Y:S01]  /*6f50*/  IMAD.X R7, R11, 0x1, R5, P1 ;  /* 0x000000010b077824 */ /* 0x000fe200008e0605 */
[----:B------:R-:W-:Y:S01]  /*6f60*/  ISETP.GT.AND P2, PT, R0, RZ, P5 ;  /* 0x000000ff0000720c */ /* 0x000fe20002f44270 */
[-C--:B------:R-:W-:Y:S01]  /*6f70*/  FMUL R11, R28, R156.reuse ;  /* 0x0000009c1c0b7220 */ /* 0x080fe20000400000 */
[----:B------:R-:W-:Y:S01]  /*6f80*/  ISETP.GT.AND P1, PT, R0, RZ, P4 ;  /* 0x000000ff0000720c */ /* 0x000fe20002724270 */
[-C--:B0-----:R-:W-:Y:S01]  /*6f90*/  FMUL R9, R26, R156.reuse ;  /* 0x0000009c1a097220 */ /* 0x081fe20000400000 */
[C---:B------:R-:W-:Y:S01]  /*6fa0*/  ISETP.GT.AND P4, PT, R0.reuse, 0x8, P4 ;  /* 0x000000080000780c */ /* 0x040fe20002784270 */
[-C--:B------:R-:W-:Y:S01]  /*6fb0*/  FMUL R37, R37, R156.reuse ;  /* 0x0000009c25257220 */ /* 0x080fe20000400000 */
[-C--:B------:R-:W-:Y:S01]  /*6fc0*/  FMUL R39, R39, R156.reuse ;  /* 0x0000009c27277220 */ /* 0x080fe20000400000 */
[-C--:B------:R-:W-:Y:S01]  /*6fd0*/  FMUL R41, R41, R156.reuse ;  /* 0x0000009c29297220 */ /* 0x080fe20000400000 */
[----:B------:R0:W-:Y:S01]  /*6fe0*/  @P0 STG.E desc[UR36][R6.64], R9 ;  /* 0x0000000906000986 */ /* 0x0001e2000c101924 */
[C---:B------:R-:W-:Y:S01]  /*6ff0*/  ISETP.GT.AND P0, PT, R0.reuse, 0x8, P5 ;  /* 0x000000080000780c */ /* 0x040fe20002f04270 */
[-C--:B------:R-:W-:Y:S01]  /*7000*/  FMUL R43, R43, R156.reuse ;  /* 0x0000009c2b2b7220 */ /* 0x080fe20000400000 */
[C---:B------:R-:W-:Y:S01]  /*7010*/  ISETP.GT.AND P5, PT, R3.reuse, 0x10, PT ;  /* 0x000000100300780c */ /* 0x040fe20003fa4270 */
[----:B------:R-:W-:Y:S01]  /*7020*/  @P3 STG.E desc[UR36][R6.64+0x4], R27 ;  /* 0x0000041b06003986 */ /* 0x000fe2000c101924 */
[----:B------:R-:W-:Y:S01]  /*7030*/  ISETP.GT.AND P3, PT, R3, 0x11, PT ;  /* 0x000000110300780c */ /* 0x000fe20003f64270 */
[-C--:B------:R-:W-:Y:S01]  /*7040*/  FMUL R45, R45, R156.reuse ;  /* 0x0000009c2d2d7220 */ /* 0x080fe20000400000 */
[-C--:B------:R-:W-:Y:S01]  /*7050*/  FMUL R47, R47, R156.reuse ;  /* 0x0000009c2f2f7220 */ /* 0x080fe20000400000 */
[----:B------:R1:W-:Y:S01]  /*7060*/  @P2 STG.E desc[UR36][R4.64+0x20], R11 ;  /* 0x0000200b04002986 */ /* 0x0003e2000c101924 */
[----:B------:R-:W-:Y:S01]  /*7070*/  ISETP.GT.AND P2, PT, R0, RZ, P5 ;  /* 0x000000ff0000720c */ /* 0x000fe20002f44270 */
[-C--:B------:R-:W-:Y:S01]  /*7080*/  FMUL R49, R49, R156.reuse ;  /* 0x0000009c31317220 */ /* 0x080fe20000400000 */
[-C--:B------:R-:W-:Y:S01]  /*7090*/  FMUL R51, R51, R156.reuse ;  /* 0x0000009c33337220 */ /* 0x080fe20000400000 */
[----:B------:R-:W-:Y:S01]  /*70a0*/  @P1 STG.E desc[UR36][R4.64+0x24], R29 ;  /* 0x0000241d04001986 */ /* 0x000fe2000c101924 */
[-C--:B0-----:R-:W-:Y:S01]  /*70b0*/  FMUL R9, R30, R156.reuse ;  /* 0x0000009c1e097220 */ /* 0x081fe20000400000 */
[C---:B------:R-:W-:Y:S01]  /*70c0*/  ISETP.GT.AND P1, PT, R0.reuse, RZ, P3 ;  /* 0x000000ff0000720c */ /* 0x040fe20001f24270 */
[-C--:B------:R-:W-:Y:S01]  /*70d0*/  FMUL R53, R53, R156.reuse ;  /* 0x0000009c35357220 */ /* 0x080fe20000400000 */
[C---:B------:R-:W-:Y:S01]  /*70e0*/  ISETP.GT.AND P3, PT, R0.reuse, 0x8, P3 ;  /* 0x000000080000780c */ /* 0x040fe20001f64270 */
[-C--:B------:R-:W-:Y:S01]  /*70f0*/  FMUL R55, R55, R156.reuse ;  /* 0x0000009c37377220 */ /* 0x080fe20000400000 */
[----:B------:R0:W-:Y:S01]  /*7100*/  @P0 STG.E desc[UR36][R6.64+0x20], R9 ;  /* 0x0000200906000986 */ /* 0x0001e2000c101924 */
[----:B------:R-:W-:Y:S01]  /*7110*/  ISETP.GT.AND P0, PT, R0, 0x8, P5 ;  /* 0x000000080000780c */ /* 0x000fe20002f04270 */
[-C--:B-1----:R-:W-:Y:S01]  /*7120*/  FMUL R11, R32, R156.reuse ;  /* 0x0000009c200b7220 */ /* 0x082fe20000400000 */
        /* <DEDUP_REMOVED lines=143> */
[----:B-1----:R-:W-:Y:S01]  /*7a20*/  FMUL R11, R64, R156 ;  /* 0x0000009c400b7220 */ /* 0x002fe20000400000 */
[C---:B------:R-:W-:Y:S01]  /*7a30*/  ISETP.GT.AND P5, PT, R3.reuse, 0x58, PT ;  /* 0x000000580300780c */ /* 0x040fe20003fa4270 */
[----:B------:R-:W-:Y:S01]  /*7a40*/  @P4 STG.E desc[UR36][R6.64+0x124], R63 ;  /* 0x0001243f06004986 */ /* 0x000fe2000c101924 */
[----:B------:R-:W-:-:S03]  /*7a50*/  ISETP.GT.AND P4, PT, R3, 0x59, PT ;  /* 0x000000590300780c */ /* 0x000fc60003f84270 */
[----:B------:R1:W-:Y:S01]  /*7a60*/  @P2 STG.E desc[UR36][R4.64+0x140], R11 ;  /* 0x0001400b04002986 */ /* 0x0003e2000c101924 */
[----:B------:R-:W-:-:S03]  /*7a70*/  ISETP.GT.AND P2, PT, R0, RZ, P5 ;  /* 0x000000ff0000720c */ /* 0x000fc60002f44270 */
[----:B------:R-:W-:Y:S01]  /*7a80*/  @P1 STG.E desc[UR36][R4.64+0x144], R65 ;  /* 0x0001444104001986 */ /* 0x000fe2000c101924 */
[-C--:B0-----:R-:W-:Y:S01]  /*7a90*/  FMUL R9, R66, R156.reuse ;  /* 0x0000009c42097220 */ /* 0x081fe20000400000 */
[C---:B------:R-:W-:Y:S02]  /*7aa0*/  ISETP.GT.AND P1, PT, R0.reuse, RZ, P4 ;  /* 0x000000ff0000720c */ /* 0x040fe40002724270 */
[C---:B------:R-:W-:Y:S02]  /*7ab0*/  ISETP.GT.AND P4, PT, R0.reuse, 0x8, P4 ;  /* 0x000000080000780c */ /* 0x040fe40002784270 */
        /* <DEDUP_REMOVED lines=93> */
[----:B------:R-:W-:Y:S01]  /*8090*/  ISETP.GT.AND P1, PT, R0, RZ, P4 ;  /* 0x000000ff0000720c */ /* 0x000fe20002724270 */
[----:B0-----:R-:W-:Y:S01]  /*80a0*/  FMUL R9, R98, R156 ;  /* 0x0000009c62097220 */ /* 0x001fe20000400000 */
[----:B------:R-:W-:-:S04]  /*80b0*/  ISETP.GT.AND P4, PT, R0, 0x8, P4 ;  /* 0x000000080000780c */ /* 0x000fc80002784270 */
[----:B------:R0:W-:Y:S01]  /*80c0*/  @P0 STG.E desc[UR36][R6.64+0x240], R9 ;  /* 0x0002400906000986 */ /* 0x0001e2000c101924 */
[----:B-1----:R-:W-:Y:S01]  /*80d0*/  FMUL R11, R100, R156 ;  /* 0x0000009c640b7220 */ /* 0x002fe20000400000 */
[----:B------:R-:W-:Y:S02]  /*80e0*/  ISETP.GT.AND P0, PT, R0, 0x8, P5 ;  /* 0x000000080000780c */ /* 0x000fe40002f04270 */
[----:B------:R-:W-:Y:S01]  /*80f0*/  @P3 STG.E desc[UR36][R6.64+0x244], R99 ;  /* 0x0002446306003986 */ /* 0x000fe2000c101924 */
[----:B------:R-:W-:-:S03]  /*8100*/  ISETP.GT.AND P5, PT, R3, 0xa0, PT ;  /* 0x000000a00300780c */ /* 0x000fc60003fa4270 */
[----:B------:R1:W-:Y:S01]  /*8110*/  @P2 STG.E desc[UR36][R4.64+0x260], R11 ;  /* 0x0002600b04002986 */ /* 0x0003e2000c101924 */
[----:B------:R-:W-:Y:S02]  /*8120*/  ISETP.GT.AND P2, PT, R3, 0xa1, PT ;  /* 0x000000a10300780c */ /* 0x000fe40003f44270 */
[C---:B------:R-:W-:Y:S01]  /*8130*/  ISETP.GT.AND P3, PT, R0.reuse, RZ, P5 ;  /* 0x000000ff0000720c */ /* 0x040fe20002f64270 */
[----:B------:R-:W-:Y:S01]  /*8140*/  @P1 STG.E desc[UR36][R4.64+0x264], R101 ;  /* 0x0002646504001986 */ /* 0x000fe2000c101924 */
[----:B------:R-:W-:Y:S01]  /*8150*/  ISETP.GT.AND P1, PT, R0, RZ, P2 ;  /* 0x000000ff0000720c */ /* 0x000fe20001724270 */
[----:B0-----:R-:W-:Y:S01]  /*8160*/  FMUL R9, R102, R156 ;  /* 0x0000009c66097220 */ /* 0x001fe20000400000 */
[----:B------:R-:W-:-:S04]  /*8170*/  ISETP.GT.AND P2, PT, R0, 0x8, P2 ;  /* 0x000000080000780c */ /* 0x000fc80001744270 */
[----:B------:R0:W-:Y:S01]  /*8180*/  @P0 STG.E desc[UR36][R6.64+0x260], R9 ;  /* 0x0002600906000986 */ /* 0x0001e2000c101924 */
[----:B-1----:R-:W-:Y:S01]  /*8190*/  FMUL R11, R104, R156 ;  /* 0x0000009c680b7220 */ /* 0x002fe20000400000 */
[----:B------:R-:W-:Y:S02]  /*81a0*/  ISETP.GT.AND P0, PT, R0, 0x8, P5 ;  /* 0x000000080000780c */ /* 0x000fe40002f04270 */
[----:B------:R-:W-:Y:S04]  /*81b0*/  @P4 STG.E desc[UR36][R6.64+0x264], R103 ;  /* 0x0002646706004986 */ /* 0x000fe8000c101924 */
[----:B------:R1:W-:Y:S01]  /*81c0*/  @P3 STG.E desc[UR36][R4.64+0x280], R11 ;  /* 0x0002800b04003986 */ /* 0x0003e2000c101924 */
[----:B------:R-:W-:-:S03]  /*81d0*/  ISETP.GT.AND P3, PT, R3, 0xa8, PT ;  /* 0x000000a80300780c */ /* 0x000fc60003f64270 */
[----:B------:R-:W-:Y:S01]  /*81e0*/  @P1 STG.E desc[UR36][R4.64+0x284], R105 ;  /* 0x0002846904001986 */ /* 0x000fe2000c101924 */
[----:B------:R-:W-:Y:S01]  /*81f0*/  ISETP.GT.AND P1, PT, R3, 0xa9, PT ;  /* 0x000000a90300780c */ /* 0x000fe20003f24270 */
[-C--:B0-----:R-:W-:Y:S01]  /*8200*/  FMUL R9, R106, R156.reuse ;  /* 0x0000009c6a097220 */ /* 0x081fe20000400000 */
[C---:B------:R-:W-:Y:S02]  /*8210*/  ISETP.GT.AND P5, PT, R0.reuse, RZ, P3 ;  /* 0x000000ff0000720c */ /* 0x040fe40001fa4270 */
[----:B------:R-:W-:Y:S02]  /*8220*/  ISETP.GT.AND P4, PT, R0, RZ, P1 ;  /* 0x000000ff0000720c */ /* 0x000fe40000f84270 */
[----:B------:R0:W-:Y:S01]  /*8230*/  @P0 STG.E desc[UR36][R6.64+0x280], R9 ;  /* 0x0002800906000986 */ /* 0x0001e2000c101924 */
[----:B-1----:R-:W-:Y:S01]  /*8240*/  FMUL R11, R108, R156 ;  /* 0x0000009c6c0b7220 */ /* 0x002fe20000400000 */
[C---:B------:R-:W-:Y:S02]  /*8250*/  ISETP.GT.AND P3, PT, R0.reuse, 0x8, P3 ;  /* 0x000000080000780c */ /* 0x040fe40001f64270 */
[----:B------:R-:W-:Y:S01]  /*8260*/  @P2 STG.E desc[UR36][R6.64+0x284], R107 ;  /* 0x0002846b06002986 */ /* 0x000fe2000c101924 */
[----:B------:R-:W-:-:S02]  /*8270*/  ISETP.GT.AND P1, PT, R0, 0x8, P1 ;  /* 0x000000080000780c */ /* 0x000fc40000f24270 */
[C---:B------:R-:W-:Y:S02]  /*8280*/  ISETP.GT.AND P0, PT, R3.reuse, 0xb0, PT ;  /* 0x000000b00300780c */ /* 0x040fe40003f04270 */
[C---:B------:R-:W-:Y:S01]  /*8290*/  ISETP.GT.AND P2, PT, R3.reuse, 0xb1, PT ;  /* 0x000000b10300780c */ /* 0x040fe20003f44270 */
[----:B------:R1:W-:Y:S01]  /*82a0*/  @P5 STG.E desc[UR36][R4.64+0x2a0], R11 ;  /* 0x0002a00b04005986 */ /* 0x0003e2000c101924 */
[----:B------:R-:W-:Y:S01]  /*82b0*/  ISETP.GT.AND P5, PT, R0, RZ, P0 ;  /* 0x000000ff0000720c */ /* 0x000fe200007a4270 */
[-C--:B0-----:R-:W-:Y:S01]  /*82c0*/  FMUL R9, R110, R156.reuse ;  /* 0x0000009c6e097220 */ /* 0x081fe20000400000 */
[C---:B------:R-:W-:Y:S01]  /*82d0*/  ISETP.GT.AND P0, PT, R0.reuse, 0x8, P0 ;  /* 0x000000080000780c */ /* 0x040fe20000704270 */
[----:B------:R-:W-:Y:S01]  /*82e0*/  @P4 STG.E desc[UR36][R4.64+0x2a4], R109 ;  /* 0x0002a46d04004986 */ /* 0x000fe2000c101924 */
[C---:B------:R-:W-:Y:S02]  /*82f0*/  ISETP.GT.AND P4, PT, R0.reuse, RZ, P2 ;  /* 0x000000ff0000720c */ /* 0x040fe40001784270 */
[----:B------:R-:W-:Y:S01]  /*8300*/  ISETP.GT.AND P2, PT, R0, 0x8, P2 ;  /* 0x000000080000780c */ /* 0x000fe20001744270 */
[----:B------:R0:W-:Y:S01]  /*8310*/  @P3 STG.E desc[UR36][R6.64+0x2a0], R9 ;  /* 0x0002a00906003986 */ /* 0x0001e2000c101924 */
[----:B------:R-:W-:Y:S01]  /*8320*/  ISETP.GT.AND P3, PT, R3, 0xb9, PT ;  /* 0x000000b90300780c */ /* 0x000fe20003f64270 */
[----:B-1----:R-:W-:-:S02]  /*8330*/  FMUL R11, R112, R156 ;  /* 0x0000009c700b7220 */ /* 0x002fc40000400000 */
[----:B------:R-:W-:Y:S01]  /*8340*/  @P1 STG.E desc[UR36][R6.64+0x2a4], R111 ;  /* 0x0002a46f06001986 */ /* 0x000fe2000c101924 */
[----:B------:R-:W-:-:S03]  /*8350*/  ISETP.GT.AND P1, PT, R3, 0xb8, PT ;  /* 0x000000b80300780c */ /* 0x000fc60003f24270 */
[----:B------:R1:W-:Y:S01]  /*8360*/  @P5 STG.E desc[UR36][R4.64+0x2c0], R11 ;  /* 0x0002c00b04005986 */ /* 0x0003e2000c101924 */
[----:B------:R-:W-:Y:S01]  /*8370*/  ISETP.GT.AND P5, PT, R0, RZ, P1 ;  /* 0x000000ff0000720c */ /* 0x000fe20000fa4270 */
[-C--:B0-----:R-:W-:Y:S02]  /*8380*/  FMUL R9, R114, R156.reuse ;  /* 0x0000009c72097220 */ /* 0x081fe40000400000 */
[----:B------:R-:W-:Y:S01]  /*8390*/  @P4 STG.E desc[UR36][R4.64+0x2c4], R113 ;  /* 0x0002c47104004986 */ /* 0x000fe2000c101924 */
[C---:B------:R-:W-:Y:S02]  /*83a0*/  ISETP.GT.AND P4, PT, R0.reuse, RZ, P3 ;  /* 0x000000ff0000720c */ /* 0x040fe40001f84270 */
[C---:B------:R-:W-:Y:S01]  /*83b0*/  ISETP.GT.AND P1, PT, R0.reuse, 0x8, P1 ;  /* 0x000000080000780c */ /* 0x040fe20000f24270 */
[----:B------:R0:W-:Y:S01]  /*83c0*/  @P0 STG.E desc[UR36][R6.64+0x2c0], R9 ;  /* 0x0002c00906000986 */ /* 0x0001e2000c101924 */
[C---:B------:R-:W-:Y:S02]  /*83d0*/  ISETP.GT.AND P0, PT, R3.reuse, 0xc0, PT ;  /* 0x000000c00300780c */ /* 0x040fe40003f04270 */
[----:B------:R-:W-:Y:S01]  /*83e0*/  ISETP.GT.AND P3, PT, R0, 0x8, P3 ;  /* 0x000000080000780c */ /* 0x000fe20001f64270 */
[----:B-1----:R-:W-:Y:S01]  /*83f0*/  FMUL R11, R116, R156 ;  /* 0x0000009c740b7220 */ /* 0x002fe20000400000 */
        /* <DEDUP_REMOVED lines=69> */
[----:B------:R-:W-:Y:S02]  /*8850*/  ISETP.GT.AND P3, PT, R0, 0x8, P3 ;  /* 0x000000080000780c */ /* 0x000fe40001f64270 */
[C---:B------:R-:W-:Y:S01]  /*8860*/  ISETP.GT.AND P0, PT, R3.reuse, 0xf0, PT ;  /* 0x000000f00300780c */ /* 0x040fe20003f04270 */
        /* <DEDUP_REMOVED lines=12> */
[-C--:B-1----:R-:W-:Y:S01]  /*8930*/  FMUL R11, R144, R156.reuse ;  /* 0x0000009c900b7220 */ /* 0x082fe20000400000 */
[----:B------:R-:W-:Y:S01]  /*8940*/  @P3 STG.E desc[UR36][R6.64+0x3a4], R143 ;  /* 0x0003a48f06003986 */ /* 0x000fe2000c101924 */
[----:B------:R-:W-:Y:S01]  /*8950*/  ISETP.GT.AND P3, PT, R3, 0xf8, PT ;  /* 0x000000f80300780c */ /* 0x000fe20003f64270 */
[----:B------:R-:W-:-:S02]  /*8960*/  FMUL R3, R146, R156 ;  /* 0x0000009c92037220 */ /* 0x000fc40000400000 */
[----:B------:R1:W-:Y:S01]  /*8970*/  @P5 STG.E desc[UR36][R4.64+0x3c0], R11 ;  /* 0x0003c00b04005986 */ /* 0x0003e2000c101924 */
[C---:B------:R-:W-:Y:S02]  /*8980*/  ISETP.GT.AND P5, PT, R0.reuse, RZ, P3 ;  /* 0x000000ff0000720c */ /* 0x040fe40001fa4270 */
[C---:B------:R-:W-:Y:S01]  /*8990*/  ISETP.GT.AND P3, PT, R0.reuse, 0x8, P3 ;  /* 0x000000080000780c */ /* 0x040fe20001f64270 */
[----:B------:R-:W-:Y:S01]  /*89a0*/  @P4 STG.E desc[UR36][R4.64+0x3c4], R145 ;  /* 0x0003c49104004986 */ /* 0x000fe2000c101924 */
[----:B------:R-:W-:Y:S01]  /*89b0*/  ISETP.GT.AND P4, PT, R0, RZ, P1 ;  /* 0x000000ff0000720c */ /* 0x000fe20000f84270 */
[-C--:B0-----:R-:W-:Y:S01]  /*89c0*/  FMUL R9, R148, R156.reuse ;  /* 0x0000009c94097220 */ /* 0x081fe20000400000 */
[----:B------:R-:W-:Y:S01]  /*89d0*/  ISETP.GT.AND P1, PT, R0, 0x8, P1 ;  /* 0x000000080000780c */ /* 0x000fe20000f24270 */
[----:B------:R-:W-:Y:S04]  /*89e0*/  @P0 STG.E desc[UR36][R6.64+0x3c0], R3 ;  /* 0x0003c00306000986 */ /* 0x000fe8000c101924 */
[----:B------:R-:W-:Y:S01]  /*89f0*/  @P2 STG.E desc[UR36][R6.64+0x3c4], R147 ;  /* 0x0003c49306002986 */ /* 0x000fe2000c101924 */
[----:B-1----:R-:W-:-:S03]  /*8a00*/  FMUL R11, R150, R156 ;  /* 0x0000009c960b7220 */ /* 0x002fc60000400000 */
[----:B------:R-:W-:Y:S04]  /*8a10*/  @P5 STG.E desc[UR36][R4.64+0x3e0], R9 ;  /* 0x0003e00904005986 */ /* 0x000fe8000c101924 */
[----:B------:R0:W-:Y:S02]  /*8a20*/  @P4 STG.E desc[UR36][R4.64+0x3e4], R149 ;  /* 0x0003e49504004986 */ /* 0x0001e4000c101924 */
[----:B0-----:R-:W-:Y:S02]  /*8a30*/  @P3 IMAD.MOV.U32 R4, RZ, RZ, R6 ;  /* 0x000000ffff043224 */ /* 0x001fe400078e0006 */
[----:B------:R-:W-:-:S05]  /*8a40*/  @P3 IMAD.MOV.U32 R5, RZ, RZ, R7 ;  /* 0x000000ffff053224 */ /* 0x000fca00078e0007 */
[----:B------:R0:W-:Y:S04]  /*8a50*/  @P3 STG.E desc[UR36][R4.64+0x3e0], R11 ;  /* 0x0003e00b04003986 */ /* 0x0001e8000c101924 */
[----:B------:R0:W-:Y:S02]  /*8a60*/  @P1 STG.E desc[UR36][R6.64+0x3e4], R151 ;  /* 0x0003e49706001986 */ /* 0x0001e4000c101924 */
.L_x_293:
[----:B------:R-:W-:Y:S05]  /*8a70*/  BSYNC B0 ;  /* 0x0000000000007941 */ /* 0x000fea0003800000 */
.L_x_39:
[----:B------:R-:W-:Y:S01]  /*8a80*/  ULDC UR4, c[0x0][0xc] ;  /* 0x0000030000047ab9 */ /* 0x000fe20000000800 */
[----:B------:R-:W-:Y:S01]  /*8a90*/  ULDC UR5, c[0x0][0x10] ;  /* 0x0000040000057ab9 */ /* 0x000fe20000000800 */
[----:B0-----:R-:W0:Y:S01]  /*8aa0*/  LDC R3, c[0x0][0x14] ;  /* 0x00000500ff037b82 */ /* 0x001e220000000800 */
[----:B------:R-:W-:Y:S01]  /*8ab0*/  UIMAD.WIDE.U32 UR4, UR4, UR5, URZ ;  /* 0x00000005040472a5 */ /* 0x000fe2000f8e003f */
[----:B------:R-:W-:Y:S01]  /*8ac0*/  PRMT R0, RZ, 0x7610, R0 ;  /* 0x00007610ff007816 */ /* 0x000fe20000000000 */
[----:B------:R-:W-:Y:S02]  /*8ad0*/  IMAD.MOV.U32 R152, RZ, RZ, -0x1 ;  /* 0xffffffffff987424 */ /* 0x000fe400078e00ff */
[----:B------:R-:W-:Y:S02]  /*8ae0*/  IMAD.MOV.U32 R153, RZ, RZ, -0x1 ;  /* 0xffffffffff997424 */ /* 0x000fe400078e00ff */
[----:B0-----:R-:W-:-:S04]  /*8af0*/  IMAD.WIDE.U32 R16, R3, UR4, R16 ;  /* 0x0000000403107c25 */ /* 0x001fc8000f8e0010 */
[----:B------:R-:W-:Y:S01]  /*8b00*/  IMAD R3, R3, UR5, RZ ;  /* 0x0000000503037c24 */ /* 0x000fe2000f8e02ff */
[----:B------:R-:W-:Y:S02]  /*8b10*/  ULDC.64 UR4, c[0x0][0x650] ;  /* 0x0001940000047ab9 */ /* 0x000fe40000000a00 */
[----:B------:R-:W-:Y:S01]  /*8b20*/  ISETP.GE.U32.AND P0, PT, R16, UR4, PT ;  /* 0x0000000410007c0c */ /* 0x000fe2000bf06070 */
[----:B------:R-:W-:-:S05]  /*8b30*/  IMAD.IADD R17, R17, 0x1, R3 ;  /* 0x0000000111117824 */ /* 0x000fca00078e0203 */
[----:B------:R-:W-:-:S13]  /*8b40*/  ISETP.GE.U32.AND.EX P0, PT, R17, UR5, PT, P0 ;  /* 0x0000000511007c0c */ /* 0x000fda000bf06100 */
[----:B------:R-:W-:Y:S05]  /*8b50*/  @P0 BRA `(.L_x_294) ;  /* 0x0000000400640947 */ /* 0x000fea0003800000 */
[----:B------:R-:W0:Y:S01]  /*8b60*/  S2R R12, SR_CTAID.X ;  /* 0x00000000000c7919 */ /* 0x000e220000002500 */
[----:B---3--:R-:W3:Y:S01]  /*8b70*/  LDC.64 R10, c[0x0][0x628] ;  /* 0x00018a00ff0a7b82 */ /* 0x008ee20000000a00 */
[----:B------:R-:W-:Y:S01]  /*8b80*/  ULDC UR4, c[0x0][0x150] ;  /* 0x0000540000047ab9 */ /* 0x000fe20000000800 */
[----:B-12-4-:R-:W-:Y:S01]  /*8b90*/  IMAD.MOV.U32 R8, RZ, RZ, R16 ;  /* 0x000000ffff087224 */ /* 0x016fe200078e0010 */
[----:B------:R-:W1:Y:S01]  /*8ba0*/  S2R R22, SR_CTAID.Y ;  /* 0x0000000000167919 */ /* 0x000e620000002600 */
[----:B------:R-:W-:-:S04]  /*8bb0*/  IMAD.MOV.U32 R9, RZ, RZ, R17 ;  /* 0x000000ffff097224 */ /* 0x000fc800078e0011 */
[----:B------:R-:W2:Y:S08]  /*8bc0*/  LDC R21, c[0x0][0x144] ;  /* 0x00005100ff157b82 */ /* 0x000eb00000000800 */
[----:B------:R-:W4:Y:S08]  /*8bd0*/  LDC R0, c[0x0][0x630] ;  /* 0x00018c00ff007b82 */ /* 0x000f300000000800 */
[----:B------:R-:W1:Y:S01]  /*8be0*/  LDC.64 R14, c[0x0][0x620] ;  /* 0x00018800ff0e7b82 */ /* 0x000e620000000a00 */
[----:B---3--:R-:W-:-:S04]  /*8bf0*/  ISETP.NE.U32.AND P0, PT, R10, RZ, PT ;  /* 0x000000ff0a00720c */ /* 0x008fc80003f05070 */
[----:B------:R-:W-:Y:S02]  /*8c00*/  ISETP.NE.AND.EX P0, PT, R11, RZ, PT, P0 ;  /* 0x000000ff0b00720c */ /* 0x000fe40003f05300 */
[----:B0-----:R-:W-:-:S05]  /*8c10*/  I2FP.F32.U32 R3, R12 ;  /* 0x0000000c00037245 */ /* 0x001fca0000201000 */
[----:B------:R-:W-:-:S04]  /*8c20*/  FMUL R3, R3, UR4 ;  /* 0x0000000403037c20 */ /* 0x000fc80008400000 */
[----:B------:R0:W3:Y:S02]  /*8c30*/  F2I.U32.TRUNC.NTZ R20, R3 ;  /* 0x0000000300147305 */ /* 0x0000e4000020f000 */
[----:B--2-4-:R-:W-:Y:S05]  /*8c40*/  @!P0 BRA `(.L_x_295) ;  /* 0x0000000000288947 */ /* 0x014fea0003800000 */
[----:B0-----:R-:W0:Y:S02]  /*8c50*/  LDC R3, c[0x0][0x634] ;  /* 0x00018d00ff037b82 */ /* 0x001e240000000800 */
        /* <DEDUP_REMOVED lines=9> */
.L_x_295:
[----:B------:R-:W2:Y:S01]  /*8cf0*/  LDC.64 R26, c[0x0][0x640] ;  /* 0x00019000ff1a7b82 */ /* 0x000ea20000000a00 */
[-CC-:B------:R-:W-:Y:S01]  /*8d00*/  SHF.R.U64 R153, R8, R0.reuse, R9.reuse ;  /* 0x0000000008997219 */ /* 0x180fe20000001209 */
[----:B---3--:R-:W-:Y:S01]  /*8d10*/  IMAD.MOV R20, RZ, RZ, -R20 ;  /* 0x000000ffff147224 */ /* 0x008fe200078e0a14 */
[----:B------:R-:W-:Y:S01]  /*8d20*/  SHF.R.U32.HI R0, RZ, R0, R9 ;  /* 0x00000000ff007219 */ /* 0x000fe20000011609 */
[----:B------:R-:W-:Y:S01]  /*8d30*/  ULDC UR4, c[0x0][0x154] ;  /* 0x0000550000047ab9 */ /* 0x000fe20000000800 */
[----:B0-----:R-:W-:Y:S01]  /*8d40*/  IADD3 R3, P0, RZ, -R153, RZ ;  /* 0x80000099ff037210 */ /* 0x001fe20007f1e0ff */
[----:B------:R-:W-:Y:S02]  /*8d50*/  IMAD R21, R21, R20, R12 ;  /* 0x0000001415157224 */ /* 0x000fe400078e020c */
[----:B------:R-:W0:Y:S01]  /*8d60*/  LDC R6, c[0x0][0x618] ;  /* 0x00018600ff067b82 */ /* 0x000e220000000800 */
[----:B------:R-:W-:Y:S02]  /*8d70*/  IMAD.MOV.U32 R7, RZ, RZ, 0x1 ;  /* 0x00000001ff077424 */ /* 0x000fe400078e00ff */
[----:B------:R-:W-:-:S04]  /*8d80*/  IMAD.X R5, RZ, RZ, ~R0, P0 ;  /* 0x000000ffff057224 */ /* 0x000fc800000e0e00 */
[-C--:B-1----:R-:W-:Y:S01]  /*8d90*/  IMAD R0, R5, R14.reuse, RZ ;  /* 0x0000000e05007224 */ /* 0x082fe200078e02ff */
[----:B------:R-:W1:Y:S01]  /*8da0*/  LDC R8, c[0x0][0x608] ;  /* 0x00018200ff087b82 */ /* 0x000e620000000800 */
[----:B------:R-:W-:-:S04]  /*8db0*/  IMAD.WIDE.U32 R4, R3, R14, R16 ;  /* 0x0000000e03047225 */ /* 0x000fc800078e0010 */
[----:B------:R-:W-:Y:S01]  /*8dc0*/  IMAD R3, R3, R15, R0 ;  /* 0x0000000f03037224 */ /* 0x000fe200078e0200 */
[----:B------:R-:W-:Y:S02]  /*8dd0*/  I2FP.F32.U32 R0, R22 ;  /* 0x0000001600007245 */ /* 0x000fe40000201000 */
[----:B------:R-:W3:Y:S01]  /*8de0*/  LDC R24, c[0x0][0x658] ;  /* 0x00019600ff187b82 */ /* 0x000ee20000000800 */
[----:B------:R-:W-:Y:S01]  /*8df0*/  IMAD.IADD R3, R5, 0x1, R3 ;  /* 0x0000000105037824 */ /* 0x000fe200078e0203 */
[----:B--2---:R-:W-:Y:S01]  /*8e00*/  ISETP.NE.U32.AND P0, PT, R26, RZ, PT ;  /* 0x000000ff1a00720c */ /* 0x004fe20003f05070 */
[----:B------:R-:W-:Y:S01]  /*8e10*/  FMUL R0, R0, UR4 ;  /* 0x0000000400007c20 */ /* 0x000fe20008400000 */
[----:B------:R-:W-:Y:S02]  /*8e20*/  IMAD.MOV.U32 R5, RZ, RZ, -0x1 ;  /* 0xffffffffff057424 */ /* 0x000fe400078e00ff */
[----:B------:R-:W-:Y:S01]  /*8e30*/  ISETP.NE.AND.EX P0, PT, R27, RZ, PT, P0 ;  /* 0x000000ff1b00720c */ /* 0x000fe20003f05300 */
[----:B------:R2:W4:Y:S01]  /*8e40*/  F2I.U32.TRUNC.NTZ R13, R0 ;  /* 0x00000000000d7305 */ /* 0x000522000020f000 */
[----:B------:R-:W2:Y:S01]  /*8e50*/  LDC R15, c[0x0][0x148] ;  /* 0x00005200ff0f7b82 */ /* 0x000ea20000000800 */
[----:B0-----:R-:W-:-:S02]  /*8e60*/  SHF.R.U64 R12, R4, R6, R3 ;  /* 0x00000006040c7219 */ /* 0x001fc40000001203 */
[----:B------:R-:W-:-:S05]  /*8e70*/  SHF.R.U32.HI R3, RZ, R6, R3 ;  /* 0x00000006ff037219 */ /* 0x000fca0000011603 */
[----:B------:R-:W0:Y:S01]  /*8e80*/  LDC R20, c[0x0][0x600] ;  /* 0x00018000ff147b82 */ /* 0x000e220000000800 */
[-CC-:B-1----:R-:W-:Y:S02]  /*8e90*/  SHF.R.U64 R10, R12, R8.reuse, R3.reuse ;  /* 0x000000080c0a7219 */ /* 0x182fe40000001203 */
[----:B------:R-:W-:-:S05]  /*8ea0*/  SHF.R.U32.HI R3, RZ, R8, R3 ;  /* 0x00000008ff037219 */ /* 0x000fca0000011603 */
[----:B------:R-:W1:Y:S01]  /*8eb0*/  LDC R25, c[0x0][0x648] ;  /* 0x00019200ff197b82 */ /* 0x000e620000000800 */
[-C--:B---3--:R-:W-:Y:S02]  /*8ec0*/  SHF.L.U32 R4, R5, R24.reuse, RZ ;  /* 0x0000001805047219 */ /* 0x088fe400000006ff */
[--C-:B------:R-:W-:Y:S02]  /*8ed0*/  SHF.R.U64 R14, R10, R24, R3.reuse ;  /* 0x000000180a0e7219 */ /* 0x100fe40000001203 */
[----:B------:R-:W-:Y:S02]  /*8ee0*/  LOP3.LUT R23, RZ, R4, RZ, 0x33, !PT ;  /* 0x00000004ff177212 */ /* 0x000fe400078e33ff */
[-C--:B------:R-:W-:Y:S01]  /*8ef0*/  SHF.R.U32.HI R5, RZ, R24.reuse, R3 ;  /* 0x00000018ff057219 */ /* 0x080fe20000011603 */
[----:B------:R-:W3:Y:S01]  /*8f00*/  LDC R28, c[0x0][0x638] ;  /* 0x00018e00ff1c7b82 */ /* 0x000ee20000000800 */
[----:B------:R-:W-:Y:S01]  /*8f10*/  SHF.L.U32 R154, R7, R24, RZ ;  /* 0x00000018079a7219 */ /* 0x000fe200000006ff */
[----:B------:R-:W-:-:S06]  /*8f20*/  IMAD.MOV.U32 R4, RZ, RZ, R14 ;  /* 0x000000ffff047224 */ /* 0x000fcc00078e000e */
[----:B------:R-:W0:Y:S01]  /*8f30*/  LDC R29, c[0x0][0x610] ;  /* 0x00018400ff1d7b82 */ /* 0x000e220000000800 */
[----:B----4-:R-:W-:Y:S05]  /*8f40*/  @!P0 BRA `(.L_x_296) ;  /* 0x0000000000288947 */ /* 0x010fea0003800000 */
[----:B------:R-:W4:Y:S02]  /*8f50*/  LDC R3, c[0x0][0x64c] ;  /* 0x00019300ff037b82 */ /* 0x000f240000000800 */
[----:B----4-:R-:W-:-:S05]  /*8f60*/  IADD3 R3, P0, R14, R3, RZ ;  /* 0x000000030e037210 */ /* 0x010fca0007f1e0ff */
        /* <DEDUP_REMOVED lines=8> */
.L_x_296:
[----:B------:R-:W-:Y:S01]  /*8ff0*/  ISETP.NE.AND P0, PT, R2, 0x1, PT ;  /* 0x000000010200780c */ /* 0x000fe20003f05270 */
[----:B0-----:R-:W-:Y:S01]  /*9000*/  VIADD R7, R20, 0xffffffff ;  /* 0xffffffff14077836 */ /* 0x001fe20000000000 */
[----:B-12---:R-:W-:Y:S01]  /*9010*/  SHF.R.U64 R0, R4, R25, R5 ;  /* 0x0000001904007219 */ /* 0x006fe20000001205 */
[----:B------:R-:W-:Y:S01]  /*9020*/  IMAD.MOV R13, RZ, RZ, -R13 ;  /* 0x000000ffff0d7224 */ /* 0x000fe200078e0a0d */
[----:B------:R-:W-:Y:S01]  /*9030*/  LOP3.LUT R5, R10, R23, RZ, 0xc0, !PT ;  /* 0x000000170a057212 */ /* 0x000fe200078ec0ff */
[----:B------:R-:W-:Y:S02]  /*9040*/  IMAD.MOV.U32 R4, RZ, RZ, 0x1 ;  /* 0x00000001ff047424 */ /* 0x000fe400078e00ff */
[----:B------:R-:W-:Y:S02]  /*9050*/  IMAD.MOV R3, RZ, RZ, -R0 ;  /* 0x000000ffff037224 */ /* 0x000fe400078e0a00 */
[----:B------:R-:W-:Y:S01]  /*9060*/  IMAD R154, R154, R0, R5 ;  /* 0x000000009a9a7224 */ /* 0x000fe200078e0205 */
[----:B------:R-:W-:Y:S01]  /*9070*/  LOP3.LUT R5, R12, R7, RZ, 0xc0, !PT ;  /* 0x000000070c057212 */ /* 0x000fe200078ec0ff */
[----:B---3--:R-:W-:-:S02]  /*9080*/  IMAD R0, R3, R28, R14 ;  /* 0x0000001c03007224 */ /* 0x008fc400078e020e */
[----:B------:R-:W-:Y:S02]  /*9090*/  @P0 IMAD R21, R15, R13, R22 ;  /* 0x0000000d0f150224 */ /* 0x000fe400078e0216 */
[----:B------:R-:W-:Y:S01]  /*90a0*/  IMAD R3, R0, R20, R5 ;  /* 0x0000001400037224 */ /* 0x000fe200078e0205 */
[----:B------:R-:W-:Y:S01]  /*90b0*/  PRMT R0, R4, 0x7610, R0 ;  /* 0x0000761004007816 */ /* 0x000fe20000000000 */
[----:B------:R-:W-:-:S05]  /*90c0*/  IMAD R154, R154, R29, R21 ;  /* 0x0000001d9a9a7224 */ /* 0x000fca00078e0215 */
[----:B------:R-:W-:Y:S02]  /*90d0*/  SEL R152, R3, R154, !P0 ;  /* 0x0000009a03987207 */ /* 0x000fe40004000000 */
[----:B------:R-:W-:-:S07]  /*90e0*/  SEL R154, R154, R3, !P0 ;  /* 0x000000039a9a7207 */ /* 0x000fce0004000000 */
.L_x_294:
[----:B------:R-:W-:-:S13]  /*90f0*/  LOP3.LUT P0, RZ, R0, 0xff, RZ, 0xc0, !PT ;  /* 0x000000ff00ff7812 */ /* 0x000fda000780c0ff */
[----:B------:R-:W-:Y:S05]  /*9100*/  @P0 BRA `(.L_x_297) ;  /* 0xffffff7c00880947 */ /* 0x000fea000383ffff */
[----:B------:R-:W-:Y:S05]  /*9110*/  EXIT ;  /* 0x000000000000794d */ /* 0x000fea0003800000 */
.L_x_3:
[----:B0-----:R-:W-:Y:S01]  /*9120*/  ULDC.64 UR4, c[0x0][0x650] ;  /* 0x0001940000047ab9 */ /* 0x001fe20000000a00 */
        /* <DEDUP_REMOVED lines=25> */
.L_x_299:
[-CC-:B------:R-:W-:Y:S01]  /*92c0*/  SHF.R.U64 R29, R10, R14.reuse, R11.reuse ;  /* 0x0000000e0a1d7219 */ /* 0x180fe2000000120b */
[----:B------:R-:W0:Y:S01]  /*92d0*/  LDC.64 R22, c[0x0][0x640] ;  /* 0x00019000ff167b82 */ /* 0x000e220000000a00 */
[----:B------:R-:W-:Y:S01]  /*92e0*/  SHF.R.U32.HI R5, RZ, R14, R11 ;  /* 0x0000000eff057219 */ /* 0x000fe2000001160b */
[----:B------:R-:W-:Y:S01]  /*92f0*/  ULDC UR4, c[0x0][0x150] ;  /* 0x0000540000047ab9 */ /* 0x000fe20000000800 */
[----:B------:R-:W-:Y:S02]  /*9300*/  IADD3 R9, P0, RZ, -R29, RZ ;  /* 0x8000001dff097210 */ /* 0x000fe40007f1e0ff */
[----:B------:R-:W-:-:S03]  /*9310*/  I2FP.F32.U32 R6, R4 ;  /* 0x0000000400067245 */ /* 0x000fc60000201000 */
[----:B------:R-:W1:Y:S01]  /*9320*/  LDC R12, c[0x0][0x618] ;  /* 0x00018600ff0c7b82 */ /* 0x000e620000000800 */
[----:B------:R-:W-:Y:S02]  /*9330*/  IMAD.X R5, RZ, RZ, ~R5, P0 ;  /* 0x000000ffff057224 */ /* 0x000fe400000e0e05 */
[----:B------:R-:W-:Y:S01]  /*9340*/  FMUL R11, R6, UR4 ;  /* 0x00000004060b7c20 */ /* 0x000fe20008400000 */
[----:B------:R-:W-:Y:S01]  /*9350*/  IMAD.WIDE.U32 R6, R9, R20, R16 ;  /* 0x0000001409067225 */ /* 0x000fe200078e0010 */
[----:B------:R-:W-:-:S03]  /*9360*/  ULDC UR4, c[0x0][0x154] ;  /* 0x0000550000047ab9 */ /* 0x000fc60000000800 */
[----:B------:R-:W-:Y:S01]  /*9370*/  IMAD R8, R5, R20, RZ ;  /* 0x0000001405087224 */ /* 0x000fe200078e02ff */
[----:B------:R-:W2:Y:S01]  /*9380*/  LDC R13, c[0x0][0x144] ;  /* 0x00005100ff0d7b82 */ /* 0x000ea20000000800 */
[----:B------:R-:W3:Y:S02]  /*9390*/  F2I.U32.TRUNC.NTZ R11, R11 ;  /* 0x0000000b000b7305 */ /* 0x000ee4000020f000 */
[----:B------:R-:W-:Y:S02]  /*93a0*/  IMAD R5, R9, R21, R8 ;  /* 0x0000001509057224 */ /* 0x000fe400078e0208 */
[----:B------:R-:W-:Y:S02]  /*93b0*/  IMAD.MOV.U32 R8, RZ, RZ, -0x1 ;  /* 0xffffffffff087424 */ /* 0x000fe400078e00ff */
[----:B------:R-:W-:Y:S01]  /*93c0*/  IMAD.IADD R5, R7, 0x1, R5 ;  /* 0x0000000107057824 */ /* 0x000fe200078e0205 */
[----:B------:R-:W4:Y:S01]  /*93d0*/  LDC R20, c[0x0][0x608] ;  /* 0x00018200ff147b82 */ /* 0x000f220000000800 */
[----:B------:R-:W-:-:S02]  /*93e0*/  I2FP.F32.U32 R7, R3 ;  /* 0x0000000300077245 */ /* 0x000fc40000201000 */
[----:B0-----:R-:W-:-:S03]  /*93f0*/  ISETP.NE.U32.AND P0, PT, R22, RZ, PT ;  /* 0x000000ff1600720c */ /* 0x001fc60003f05070 */
[----:B------:R-:W-:Y:S01]  /*9400*/  FMUL R7, R7, UR4 ;  /* 0x0000000407077c20 */ /* 0x000fe20008400000 */
[----:B------:R-:W-:Y:S01]  /*9410*/  ISETP.NE.AND.EX P0, PT, R23, RZ, PT, P0 ;  /* 0x000000ff1700720c */ /* 0x000fe20003f05300 */
[----:B------:R-:W0:Y:S01]  /*9420*/  LDC R9, c[0x0][0x658] ;  /* 0x00019600ff097b82 */ /* 0x000e220000000800 */
[-C--:B-1----:R-:W-:Y:S01]  /*9430*/  SHF.R.U64 R10, R6, R12.reuse, R5 ;  /* 0x0000000c060a7219 */ /* 0x082fe20000001205 */
[----:B---3--:R-:W-:Y:S01]  /*9440*/  IMAD.MOV R6, RZ, RZ, -R11 ;  /* 0x000000ffff067224 */ /* 0x008fe200078e0a0b */
[----:B------:R-:W-:Y:S02]  /*9450*/  SHF.R.U32.HI R5, RZ, R12, R5 ;  /* 0x0000000cff057219 */ /* 0x000fe40000011605 */
[----:B------:R1:W3:Y:S03]  /*9460*/  F2I.U32.TRUNC.NTZ R12, R7 ;  /* 0x00000007000c7305 */ /* 0x0002e6000020f000 */
[----:B------:R-:W1:Y:S01]  /*9470*/  LDC R14, c[0x0][0x148] ;  /* 0x00005200ff0e7b82 */ /* 0x000e620000000800 */
[----:B--2---:R-:W-:-:S02]  /*9480*/  IMAD R31, R13, R6, R4 ;  /* 0x000000060d1f7224 */ /* 0x004fc400078e0204 */
[----:B------:R-:W-:-:S05]  /*9490*/  IMAD.MOV.U32 R6, RZ, RZ, 0x1 ;  /* 0x00000001ff067424 */ /* 0x000fca00078e00ff */
[----:B------:R-:W2:Y:S01]  /*94a0*/  LDC R21, c[0x0][0x600] ;  /* 0x00018000ff157b82 */ /* 0x000ea20000000800 */
[-CC-:B----4-:R-:W-:Y:S02]  /*94b0*/  SHF.R.U64 R13, R10, R20.reuse, R5.reuse ;  /* 0x000000140a0d7219 */ /* 0x190fe40000001205 */
[----:B------:R-:W-:-:S05]  /*94c0*/  SHF.R.U32.HI R4, RZ, R20, R5 ;  /* 0x00000014ff047219 */ /* 0x000fca0000011605 */
[----:B------:R-:W4:Y:S01]  /*94d0*/  LDC R24, c[0x0][0x648] ;  /* 0x00019200ff187b82 */ /* 0x000f220000000800 */
[-CC-:B0-----:R-:W-:Y:S02]  /*94e0*/  SHF.R.U64 R15, R13, R9.reuse, R4.reuse ;  /* 0x000000090d0f7219 */ /* 0x181fe40000001204 */
[-C--:B------:R-:W-:Y:S02]  /*94f0*/  SHF.L.U32 R8, R8, R9.reuse, RZ ;  /* 0x0000000908087219 */ /* 0x080fe400000006ff */
[-C--:B------:R-:W-:Y:S01]  /*9500*/  SHF.R.U32.HI R5, RZ, R9.reuse, R4 ;  /* 0x00000009ff057219 */ /* 0x080fe20000011604 */
[----:B------:R-:W-:Y:S01]  /*9510*/  IMAD.MOV.U32 R4, RZ, RZ, R15 ;  /* 0x000000ffff047224 */ /* 0x000fe200078e000f */
[----:B------:R-:W-:Y:S01]  /*9520*/  SHF.L.U32 R20, R6, R9, RZ ;  /* 0x0000000906147219 */ /* 0x000fe200000006ff */
[----:B------:R-:W0:Y:S01]  /*9530*/  LDC R25, c[0x0][0x638] ;  /* 0x00018e00ff197b82 */ /* 0x000e220000000800 */
[----:B------:R-:W-:-:S07]  /*9540*/  LOP3.LUT R26, RZ, R8, RZ, 0x33, !PT ;  /* 0x00000008ff1a7212 */ /* 0x000fce00078e33ff */
[----:B------:R-:W0:Y:S01]  /*9550*/  LDC R27, c[0x0][0x610] ;  /* 0x00018400ff1b7b82 */ /* 0x000e220000000800 */
[----:B-1-3--:R-:W-:Y:S05]  /*9560*/  @!P0 BRA `(.L_x_300) ;  /* 0x0000000000288947 */ /* 0x00afea0003800000 */
[----:B------:R-:W1:Y:S02]  /*9570*/  LDC R4, c[0x0][0x64c] ;  /* 0x00019300ff047b82 */ /* 0x000e640000000800 */
[----:B-1----:R-:W-:-:S05]  /*9580*/  IADD3 R9, P0, R15, R4, RZ ;  /* 0x000000040f097210 */ /* 0x002fca0007f1e0ff */
        /* <DEDUP_REMOVED lines=8> */
.L_x_300:
[----:B------:R-:W-:Y:S01]  /*9610*/  ISETP.NE.AND P0, PT, R2, 0x1, PT ;  /* 0x000000010200780c */ /* 0x000fe20003f05270 */
[----:B--2---:R-:W-:Y:S01]  /*9620*/  VIADD R7, R21, 0xffffffff ;  /* 0xffffffff15077836 */ /* 0x004fe20000000000 */
[----:B----4-:R-:W-:Y:S01]  /*9630*/  SHF.R.U64 R5, R4, R24, R5 ;  /* 0x0000001804057219 */ /* 0x010fe20000001205 */
[----:B------:R-:W-:Y:S01]  /*9640*/  IMAD.MOV R12, RZ, RZ, -R12 ;  /* 0x000000ffff0c7224 */ /* 0x000fe200078e0a0c */
[----:B------:R-:W-:Y:S02]  /*9650*/  LOP3.LUT R4, R13, R26, RZ, 0xc0, !PT ;  /* 0x0000001a0d047212 */ /* 0x000fe400078ec0ff */
[----:B------:R-:W-:Y:S01]  /*9660*/  LOP3.LUT R10, R10, R7, RZ, 0xc0, !PT ;  /* 0x000000070a0a7212 */ /* 0x000fe200078ec0ff */
[----:B------:R-:W-:Y:S02]  /*9670*/  IMAD.MOV R6, RZ, RZ, -R5 ;  /* 0x000000ffff067224 */ /* 0x000fe400078e0a05 */
[----:B------:R-:W-:-:S04]  /*9680*/  IMAD R4, R20, R5, R4 ;  /* 0x0000000514047224 */ /* 0x000fc800078e0204 */
[----:B------:R-:W-:Y:S02]  /*9690*/  @P0 IMAD R31, R14, R12, R3 ;  /* 0x0000000c0e1f0224 */ /* 0x000fe400078e0203 */
[----:B0-----:R-:W-:Y:S02]  /*96a0*/  IMAD R3, R6, R25, R15 ;  /* 0x0000001906037224 */ /* 0x001fe400078e020f */
[----:B------:R-:W-:Y:S02]  /*96b0*/  IMAD R31, R4, R27, R31 ;  /* 0x0000001b041f7224 */ /* 0x000fe400078e021f */
[----:B------:R-:W-:Y:S02]  /*96c0*/  IMAD R4, R3, R21, R10 ;  /* 0x0000001503047224 */ /* 0x000fe400078e020a */
[----:B------:R-:W-:-:S03]  /*96d0*/  IMAD.MOV.U32 R6, RZ, RZ, 0x1 ;  /* 0x00000001ff067424 */ /* 0x000fc600078e00ff */
[----:B------:R-:W-:Y:S02]  /*96e0*/  SEL R30, R4, R31, !P0 ;  /* 0x0000001f041e7207 */ /* 0x000fe40004000000 */
[----:B------:R-:W-:-:S07]  /*96f0*/  SEL R31, R31, R4, !P0 ;  /* 0x000000041f1f7207 */ /* 0x000fce0004000000 */
.L_x_298:
[----:B------:R-:W-:-:S08]  /*9700*/  NOP ;  /* 0x0000000000007918 */ /* 0x000fd00000000000 */
[----:B------:R-:W0:-:S00]  /*9710*/  USETMAXREG.DEALLOC.CTAPOOL 0x28 ;  /* 0x00000028000079c8 */ /* 0x000e0000080e0500 */
[----:B0-----:R-:W-:-:S13]  /*9720*/  ISETP.NE.AND P0, PT, R0, RZ, PT ;  /* 0x000000ff0000720c */ /* 0x001fda0003f05270 */
[----:B------:R-:W-:Y:S05]  /*9730*/  @P0 EXIT ;  /* 0x000000000000094d */ /* 0x000fea0003800000 */
[----:B------:R-:W-:Y:S01]  /*9740*/  LOP3.LUT P0, RZ, R6, 0xff, RZ, 0xc0, !PT ;  /* 0x000000ff06ff7812 */ /* 0x000fe2000780c0ff */
[----:B------:R-:W-:Y:S02]  /*9750*/  IMAD.MOV.U32 R27, RZ, RZ, 0x1 ;  /* 0x00000001ff1b7424 */ /* 0x000fe400078e00ff */
[----:B------:R-:W-:-:S10]  /*9760*/  IMAD.MOV.U32 R28, RZ, RZ, RZ ;  /* 0x000000ffff1c7224 */ /* 0x000fd400078e00ff */
[----:B------:R-:W-:Y:S05]  /*9770*/  @!P0 BRA `(.L_x_301) ;  /* 0x0000001400108947 */ /* 0x000fea0003800000 */
[----:B------:R-:W0:Y:S01]  /*9780*/  LDC R0, c[0x0][0x28c] ;  /* 0x0000a300ff007b82 */ /* 0x000e220000000800 */
[----:B------:R-:W-:Y:S01]  /*9790*/  ULDC UR37, c[0x0][0x658] ;  /* 0x0001960000257ab9 */ /* 0x000fe20000000800 */
[----:B------:R-:W-:Y:S01]  /*97a0*/  UMOV UR5, 0xffffffff ;  /* 0xffffffff00057882 */ /* 0x000fe20000000000 */
[----:B------:R-:W-:Y:S01]  /*97b0*/  ULDC UR4, c[0x0][0xc] ;  /* 0x0000030000047ab9 */ /* 0x000fe20000000800 */
[----:B------:R-:W-:Y:S01]  /*97c0*/  USHF.L.U32 UR38, UR5, UR37, URZ ;  /* 0x0000002505267299 */ /* 0x000fe2000800063f */
[C---:B------:R-:W-:Y:S01]  /*97d0*/  LOP3.LUT P1, RZ, R18.reuse, 0x7f, RZ, 0xc0, !PT ;  /* 0x0000007f12ff7812 */ /* 0x040fe2000782c0ff */
[----:B------:R-:W-:Y:S01]  /*97e0*/  UMOV UR6, 0x1 ;  /* 0x0000000100067882 */ /* 0x000fe20000000000 */
[----:B------:R-:W-:Y:S01]  /*97f0*/  LOP3.LUT P0, RZ, R18, 0x1f, RZ, 0xc0, !PT ;  /* 0x0000001f12ff7812 */ /* 0x000fe2000780c0ff */
[----:B------:R-:W-:Y:S01]  /*9800*/  ULDC UR5, c[0x0][0x10] ;  /* 0x0000040000057ab9 */ /* 0x000fe20000000800 */
[----:B------:R-:W-:Y:S01]  /*9810*/  USHF.L.U32 UR37, UR6, UR37, URZ ;  /* 0x0000002506257299 */ /* 0x000fe2000800063f */
[----:B------:R-:W-:Y:S01]  /*9820*/  BSSY B7, `(.L_x_301) ;  /* 0x0000139000077945 */ /* 0x000fe20003800000 */
[----:B------:R-:W-:Y:S01]  /*9830*/  UIMAD.WIDE.U32 UR4, UR4, UR5, URZ ;  /* 0x00000005040472a5 */ /* 0x000fe2000f8e003f */
[----:B------:R-:W-:Y:S01]  /*9840*/  PLOP3.LUT P0, PT, P0, P1, PT, 0x8a, 0x0 ;  /* 0x000000000000781c */ /* 0x000fe20000703172 */
[----:B------:R-:W-:Y:S01]  /*9850*/  ULDC UR6, c[0x0][0x14] ;  /* 0x0000050000067ab9 */ /* 0x000fe20000000800 */
[----:B------:R-:W-:Y:S01]  /*9860*/  P2R R4, PR, RZ, 0x2 ;  /* 0x00000002ff047803 */ /* 0x000fe20000000000 */
[----:B------:R-:W-:Y:S01]  /*9870*/  UIMAD.WIDE.U32 UR54, UR4, UR6, URZ ;  /* 0x00000006043672a5 */ /* 0x000fe2000f8e003f */
[----:B------:R-:W-:Y:S01]  /*9880*/  IMAD.MOV.U32 R24, RZ, RZ, 0x1 ;  /* 0x00000001ff187424 */ /* 0x000fe200078e00ff */
[----:B------:R-:W-:Y:S01]  /*9890*/  UIMAD UR45, UR5, UR6, URZ ;  /* 0x00000006052d72a4 */ /* 0x000fe2000f8e023f */
[----:B------:R-:W-:Y:S01]  /*98a0*/  LOP3.LUT R26, R19, 0x2, RZ, 0xfc, !PT ;  /* 0x00000002131a7812 */ /* 0x000fe200078efcff */
[----:B------:R-:W-:Y:S01]  /*98b0*/  IMAD.MOV.U32 R27, RZ, RZ, 0x1 ;  /* 0x00000001ff1b7424 */ /* 0x000fe200078e00ff */
[----:B------:R-:W-:Y:S01]  /*98c0*/  P2R R32, PR, RZ, 0x1 ;  /* 0x00000001ff207803 */ /* 0x000fe20000000000 */
[----:B------:R-:W-:Y:S01]  /*98d0*/  IMAD.MOV.U32 R28, RZ, RZ, RZ ;  /* 0x000000ffff1c7224 */ /* 0x000fe200078e00ff */
[----:B------:R-:W-:Y:S01]  /*98e0*/  ULDC UR39, c[0x0][0x600] ;  /* 0x0001800000277ab9 */ /* 0x000fe20000000800 */
[----:B------:R-:W-:Y:S01]  /*98f0*/  ULOP3.LUT UR38, URZ, UR38, URZ, 0x33, !UPT ;  /* 0x000000263f267292 */ /* 0x000fe2000f8e333f */
[----:B0-----:R-:W-:Y:S01]  /*9900*/  VIADD R0, R0, 0x1f ;  /* 0x0000001f00007836 */ /* 0x001fe20000000000 */
[----:B------:R-:W-:-:S02]  /*9910*/  UIADD3 UR39, UR39, -0x1, URZ ;  /* 0xffffffff27277890 */ /* 0x000fc4000fffe03f */
[----:B------:R-:W-:Y:S02]  /*9920*/  UIADD3 UR45, UR55, UR45, URZ ;  /* 0x0000002d372d7290 */ /* 0x000fe4000fffe03f */
[----:B------:R-:W-:Y:S01]  /*9930*/  SHF.R.S32.HI R3, RZ, 0x1f, R0 ;  /* 0x0000001fff037819 */ /* 0x000fe20000011400 */
[----:B------:R-:W-:-:S03]  /*9940*/  ULDC.64 UR46, c[0x0][0x198] ;  /* 0x00006600002e7ab9 */ /* 0x000fc60000000a00 */
[----:B------:R-:W-:-:S04]  /*9950*/  LEA.HI R3, R3, R0, RZ, 0x5 ;  /* 0x0000000003037211 */ /* 0x000fc800078f28ff */
[----:B------:R-:W-:-:S05]  /*9960*/  SHF.R.S32.HI R25, RZ, 0x5, R3 ;  /* 0x00000005ff197819 */ /* 0x000fca0000011403 */
[----:B------:R-:W-:-:S07]  /*9970*/  VIADD R23, R25, 0x1 ;  /* 0x0000000119177836 */ /* 0x000fce0000000000 */
.L_x_315:
[----:B------:R-:W-:-:S03]  /*9980*/  UMOV UR4, 0xffffffff ;  /* 0xffffffff00047882 */ /* 0x000fc60000000000 */
[----:B------:R-:W-:Y:S05]  /*9990*/  BRA.DIV UR4, `(.L_x_302) ;  /* 0x0000001604a07947 */ /* 0x000fea000b800000 */
[----:B------:R-:W-:-:S13]  /*99a0*/  ELECT P6, URZ, PT ;  /* 0x00000000003f782f */ /* 0x000fda00038c0000 */
.L_x_328:
[----:B------:R-:W-:Y:S04]  /*99b0*/  BSSY B6, `(.L_x_303) ;  /* 0x00000ad000067945 */ /* 0x000fe80003800000 */
[----:B------:R-:W-:Y:S05]  /*99c0*/  @!P6 BRA `(.L_x_304) ;  /* 0x0000000800ace947 */ /* 0x000fea0003800000 */
[----:B------:R-:W0:Y:S01]  /*99d0*/  S2R R3, SR_CgaCtaId ;  /* 0x0000000000037919 */ /* 0x000e220000008800 */
[----:B------:R-:W-:-:S04]  /*99e0*/  MOV R22, 0x400 ;  /* 0x0000040000167802 */ /* 0x000fc80000000f00 */
[----:B0-----:R-:W-:-:S05]  /*99f0*/  LEA R22, R3, R22, 0x18 ;  /* 0x0000001603167211 */ /* 0x001fca00078ec0ff */
[----:B------:R-:W-:-:S05]  /*9a00*/  VIADD R0, R22, 0x800 ;  /* 0x0000080016007836 */ /* 0x000fca0000000000 */
[----:B------:R-:W-:-:S13]  /*9a10*/  LOP3.LUT P0, RZ, R0, 0x9f, RZ, 0xc0, !PT ;  /* 0x0000009f00ff7812 */ /* 0x000fda000780c0ff */
[----:B------:R-:W-:Y:S05]  /*9a20*/  @!P0 BRA `(.L_x_305) ;  /* 0x0000000000408947 */ /* 0x000fea0003800000 */
[----:B------:R-:W-:Y:S01]  /*9a30*/  MOV R14, 0x0 ;  /* 0x00000000000e7802 */ /* 0x000fe20000000f00 */
[----:B------:R-:W-:Y:S01]  /*9a40*/  ULDC.64 UR4, c[0x4][0x70] ;  /* 0x01001c0000047ab9 */ /* 0x000fe20000000a00 */
[----:B------:R-:W-:Y:S01]  /*9a50*/  ULDC.64 UR6, c[0x4][0x8] ;  /* 0x0100020000067ab9 */ /* 0x000fe20000000a00 */
[----:B------:R-:W-:Y:S02]  /*9a60*/  IMAD.U32 R4, RZ, RZ, UR4 ;  /* 0x00000004ff047e24 */ /* 0x000fe4000f8e00ff */
[----:B------:R-:W-:Y:S01]  /*9a70*/  IMAD.U32 R5, RZ, RZ, UR5 ;  /* 0x00000005ff057e24 */ /* 0x000fe2000f8e00ff */
[----:B------:R-:W0:Y:S01]  /*9a80*/  LDC.64 R14, c[0x4][R14] ;  /* 0x010000000e0e7b82 */ /* 0x000e220000000a00 */
[----:B------:R-:W-:Y:S01]  /*9a90*/  ULDC.64 UR4, c[0x4][0x78] ;  /* 0x01001e0000047ab9 */ /* 0x000fe20000000a00 */
[----:B------:R-:W-:Y:S02]  /*9aa0*/  IMAD.U32 R10, RZ, RZ, UR6 ;  /* 0x00000006ff0a7e24 */ /* 0x000fe4000f8e00ff */
[----:B------:R-:W-:-:S02]  /*9ab0*/  IMAD.U32 R6, RZ, RZ, UR4 ;  /* 0x00000004ff067e24 */ /* 0x000fc4000f8e00ff */
[----:B------:R-:W-:Y:S02]  /*9ac0*/  IMAD.U32 R7, RZ, RZ, UR5 ;  /* 0x00000005ff077e24 */ /* 0x000fe4000f8e00ff */
[----:B------:R-:W-:Y:S02]  /*9ad0*/  IMAD.U32 R11, RZ, RZ, UR7 ;  /* 0x00000007ff0b7e24 */ /* 0x000fe4000f8e00ff */
[----:B------:R-:W-:Y:S02]  /*9ae0*/  IMAD.MOV.U32 R8, RZ, RZ, 0x70 ;  /* 0x00000070ff087424 */ /* 0x000fe400078e00ff */
[----:B------:R-:W-:Y:S02]  /*9af0*/  IMAD.MOV.U32 R12, RZ, RZ, 0x1 ;  /* 0x00000001ff0c7424 */ /* 0x000fe400078e00ff */
[----:B------:R-:W-:-:S07]  /*9b00*/  IMAD.MOV.U32 R13, RZ, RZ, RZ ;  /* 0x000000ffff0d7224 */ /* 0x000fce00078e00ff */
[----:B------:R-:W-:-:S07]  /*9b10*/  LEPC R20, `(.L_x_305) ;  /* 0x000000001014794e */ /* 0x000fce0000000000 */
[----:B0-----:R-:W-:Y:S05]  /*9b20*/  CALL.ABS.NOINC R14 ;  /* 0x000000000e007343 */ /* 0x001fea0003c00000 */
.L_x_305:
        /* <DEDUP_REMOVED lines=19> */
.L_x_306:
[----:B------:R-:W0:Y:S02]  /*9c60*/  LDC R0, c[0x0][0x28c] ;  /* 0x0000a300ff007b82 */ /* 0x000e240000000800 */
[----:B0-----:R-:W-:-:S13]  /*9c70*/  ISETP.GE.AND P0, PT, R0, 0x1, PT ;  /* 0x000000010000780c */ /* 0x001fda0003f06270 */
[----:B------:R-:W-:Y:S05]  /*9c80*/  @!P0 BRA `(.L_x_304) ;  /* 0x0000000400fc8947 */ /* 0x000fea0003800000 */
[----:B------:R-:W-:Y:S02]  /*9c90*/  IMAD.SHL.U32 R31, R31, 0x80, RZ ;  /* 0x000000801f1f7824 */ /* 0x000fe400078e00ff */
[----:B------:R-:W-:Y:S02]  /*9ca0*/  IMAD.SHL.U32 R30, R30, 0x100, RZ ;  /* 0x000001001e1e7824 */ /* 0x000fe400078e00ff */
[----:B------:R-:W-:Y:S02]  /*9cb0*/  IMAD.MOV.U32 R6, RZ, RZ, RZ ;  /* 0x000000ffff067224 */ /* 0x000fe400078e00ff */
[----:B------:R-:W-:Y:S02]  /*9cc0*/  IMAD.MOV.U32 R0, RZ, RZ, R23 ;  /* 0x000000ffff007224 */ /* 0x000fe400078e0017 */
[----:B------:R-:W-:Y:S02]  /*9cd0*/  IMAD.MOV.U32 R3, RZ, RZ, R27 ;  /* 0x000000ffff037224 */ /* 0x000fe400078e001b */
[----:B------:R-:W-:-:S02]  /*9ce0*/  IMAD.MOV.U32 R5, RZ, RZ, R28 ;  /* 0x000000ffff057224 */ /* 0x000fc400078e001c */
[C---:B------:R-:W-:Y:S02]  /*9cf0*/  VIADD R7, R31.reuse, 0x8 ;  /* 0x000000081f077836 */ /* 0x040fe40000000000 */
[C---:B------:R-:W-:Y:S02]  /*9d00*/  VIADD R8, R31.reuse, 0x10 ;  /* 0x000000101f087836 */ /* 0x040fe40000000000 */
[C---:B------:R-:W-:Y:S02]  /*9d10*/  VIADD R9, R31.reuse, 0x18 ;  /* 0x000000181f097836 */ /* 0x040fe40000000000 */
[C---:B------:R-:W-:Y:S02]  /*9d20*/  VIADD R10, R31.reuse, 0x20 ;  /* 0x000000201f0a7836 */ /* 0x040fe40000000000 */
[C---:B------:R-:W-:Y:S02]  /*9d30*/  VIADD R11, R31.reuse, 0x28 ;  /* 0x000000281f0b7836 */ /* 0x040fe40000000000 */
[----:B------:R-:W-:-:S02]  /*9d40*/  VIADD R12, R31, 0x30 ;  /* 0x000000301f0c7836 */ /* 0x000fc40000000000 */
        /* <DEDUP_REMOVED lines=8> */
[----:B------:R-:W-:-:S07]  /*9dd0*/  VIADD R36, R31, 0x78 ;  /* 0x000000781f247836 */ /* 0x000fce0000000000 */
.L_x_310:
[----:B------:R-:W-:Y:S01]  /*9de0*/  IMAD R4, R5, 0x8, R22 ;  /* 0x0000000805047824 */ /* 0x000fe200078e0216 */
[----:B------:R-:W-:-:S04]  /*9df0*/  SHF.L.U32 R37, R3, 0x1f, RZ ;  /* 0x0000001f03257819 */ /* 0x000fc800000006ff */
[----:B------:R-:W0:Y:S02]  /*9e00*/  SYNCS.PHASECHK.TRANS64.TRYWAIT P0, [R4+URZ+0x20], R37 ;  /* 0x00002025040075a7 */ /* 0x000e24000800017f */
[----:B0-----:R-:W-:Y:S05]  /*9e10*/  @!P0 BRA `(.L_x_307) ;  /* 0x0000001000a08947 */ /* 0x001fea0003800000 */
.L_x_329:
[----:B------:R-:W-:-:S13]  /*9e20*/  LOP3.LUT P0, RZ, R18, 0x7f, RZ, 0xc0, !PT ;  /* 0x0000007f12ff7812 */ /* 0x000fda000780c0ff */
[----:B0-----:R-:W0:Y:S02]  /*9e30*/  @!P0 LDC R37, c[0x0][0x500] ;  /* 0x00014000ff258b82 */ /* 0x001e240000000800 */
[----:B0-----:R0:W-:Y:S02]  /*9e40*/  @!P0 SYNCS.ARRIVE.TRANS64 RZ, [R4+URZ], R37 ;  /* 0x0000002504ff89a7 */ /* 0x0011e4000800003f */
[----:B0-----:R-:W-:-:S04]  /*9e50*/  PRMT R37, R26, 0x9910, RZ ;  /* 0x000099101a257816 */ /* 0x001fc800000000ff */
[----:B------:R-:W-:-:S13]  /*9e60*/  ISETP.NE.AND P0, PT, R37, 0x2, PT ;  /* 0x000000022500780c */ /* 0x000fda0003f05270 */
[----:B------:R-:W-:Y:S05]  /*9e70*/  @P0 BRA `(.L_x_308) ;  /* 0x0000000000040947 */ /* 0x000fea0003800000 */
[----:B------:R-:W-:Y:S01]  /*9e80*/  BPT.TRAP 0x1 ;  /* 0x000000040000795c */ /* 0x000fe20000300000 */
.L_x_308:
[----:B------:R-:W-:-:S13]  /*9e90*/  ISETP.NE.AND P0, PT, R32, RZ, PT ;  /* 0x000000ff2000720c */ /* 0x000fda0003f05270 */
[----:B------:R-:W-:Y:S05]  /*9ea0*/  @P0 BRA `(.L_x_309) ;  /* 0x0000000000040947 */ /* 0x000fea0003800000 */
[----:B------:R-:W-:Y:S01]  /*9eb0*/  BPT.TRAP 0x1 ;  /* 0x000000040000795c */ /* 0x000fe20000300000 */
.L_x_309:
[----:B------:R-:W-:Y:S01]  /*9ec0*/  R2UR UR41, R4 ;  /* 0x00000000042972ca */ /* 0x000fe200000e0000 */
[--C-:B------:R-:W-:Y:S01]  /*9ed0*/  IMAD R4, R5, 0x4000, R22.reuse ;  /* 0x0000400005047824 */ /* 0x100fe200078e0216 */
[----:B------:R-:W-:Y:S01]  /*9ee0*/  R2UR UR43, R6 ;  /* 0x00000000062b72ca */ /* 0x000fe200000e0000 */
[----:B------:R-:W-:Y:S01]  /*9ef0*/  UIADD3 UR14, UP0, UR46, 0xf0, URZ ;  /* 0x000000f02e0e7890 */ /* 0x000fe2000ff1e03f */
[----:B------:R-:W-:Y:S01]  /*9f00*/  R2UR UR44, R29 ;  /* 0x000000001d2c72ca */ /* 0x000fe200000e0000 */
[----:B------:R-:W-:Y:S01]  /*9f10*/  UMOV UR6, 0x0 ;  /* 0x0000000000067882 */ /* 0x000fe20000000000 */
[----:B------:R-:W-:Y:S01]  /*9f20*/  R2UR UR5, R4 ;  /* 0x00000000040572ca */ /* 0x000fe200000e0000 */
[----:B------:R-:W-:Y:S01]  /*9f30*/  UIADD3.X UR15, URZ, UR47, URZ, UP0, !UPT ;  /* 0x0000002f3f0f7290 */ /* 0x000fe200087fe43f */
[----:B------:R-:W-:Y:S01]  /*9f40*/  R2UR UR42, R31 ;  /* 0x000000001f2a72ca */ /* 0x000fe200000e0000 */
[----:B------:R-:W-:Y:S01]  /*9f50*/  UMOV UR7, 0x10000000 ;  /* 0x1000000000077882 */ /* 0x000fe20000000000 */
[----:B------:R-:W-:Y:S01]  /*9f60*/  R2UR UR34, R7 ;  /* 0x00000000072272ca */ /* 0x000fe200000e0000 */
[----:B------:R-:W-:Y:S01]  /*9f70*/  IMAD R4, R5, 0x8000, R22 ;  /* 0x0000800005047824 */ /* 0x000fe200078e0216 */
[----:B------:R-:W-:Y:S01]  /*9f80*/  R2UR UR26, R8 ;  /* 0x00000000081a72ca */ /* 0x000fe200000e0000 */
[----:B------:R-:W-:Y:S01]  /*9f90*/  UMOV UR33, UR41 ;  /* 0x0000002900217c82 */ /* 0x000fe20008000000 */
[----:B------:R-:W-:Y:S01]  /*9fa0*/  R2UR UR18, R9 ;  /* 0x00000000091272ca */ /* 0x000fe200000e0000 */
[----:B------:R-:W-:Y:S01]  /*9fb0*/  UMOV UR35, UR43 ;  /* 0x0000002b00237c82 */ /* 0x000fe20008000000 */
[----:B------:R-:W-:Y:S01]  /*9fc0*/  R2UR UR10, R10 ;  /* 0x000000000a0a72ca */ /* 0x000fe200000e0000 */
[----:B------:R-:W-:Y:S01]  /*9fd0*/  UMOV UR36, UR44 ;  /* 0x0000002c00247c82 */ /* 0x000fe20008000000 */
[----:B------:R-:W-:Y:S01]  /*9fe0*/  R2UR UR58, R11 ;  /* 0x000000000b3a72ca */ /* 0x000fe200000e0000 */
[----:B------:R-:W-:Y:S01]  /*9ff0*/  UIADD3 UR40, UR5, 0x800, URZ ;  /* 0x0000080005287890 */ /* 0x000fe2000fffe03f */
[----:B------:R-:W-:Y:S01]  /*a000*/  R2UR UR50, R12 ;  /* 0x000000000c3272ca */ /* 0x000fe200000e0000 */
[----:B------:R-:W-:Y:S01]  /*a010*/  UIADD3 UR32, UR5, 0xc00, URZ ;  /* 0x00000c0005207890 */ /* 0x000fe2000fffe03f */
[----:B------:R-:W-:Y:S01]  /*a020*/  R2UR UR4, R4 ;  /* 0x00000000040472ca */ /* 0x000fe200000e0000 */
[----:B------:R-:W-:Y:S01]  /*a030*/  UIADD3 UR24, UR5, 0x1000, URZ ;  /* 0x0000100005187890 */ /* 0x000fe2000fffe03f */
[----:B------:R-:W-:Y:S01]  /*a040*/  VIADD R0, R0, 0xffffffff ;  /* 0xffffffff00007836 */ /* 0x000fe20000000000 */
[----:B------:R-:W-:Y:S01]  /*a050*/  UIADD3 UR16, UR5, 0x1400, URZ ;  /* 0x0000140005107890 */ /* 0x000fe2000fffe03f */
[----:B------:R-:W-:Y:S01]  /*a060*/  VIADD R5, R5, 0x1 ;  /* 0x0000000105057836 */ /* 0x000fe20000000000 */
[----:B------:R-:W-:Y:S01]  /*a070*/  UIADD3 UR8, UR5, 0x1800, URZ ;  /* 0x0000180005087890 */ /* 0x000fe2000fffe03f */
[----:B------:R0:W-:Y:S01]  /*a080*/  UTMALDG.3D [UR40], [UR14], desc[UR6] ;  /* 0x000006280e0075b4 */ /* 0x0001e20008011000 */
[----:B------:R-:W-:Y:S01]  /*a090*/  UMOV UR25, UR41 ;  /* 0x0000002900197c82 */ /* 0x000fe20008000000 */
[----:B------:R-:W-:Y:S01]  /*a0a0*/  UMOV UR27, UR43 ;  /* 0x0000002b001b7c82 */ /* 0x000fe20008000000 */
[----:B------:R-:W-:Y:S01]  /*a0b0*/  UMOV UR28, UR44 ;  /* 0x0000002c001c7c82 */ /* 0x000fe20008000000 */
[----:B------:R-:W-:Y:S01]  /*a0c0*/  UMOV UR17, UR41 ;  /* 0x0000002900117c82 */ /* 0x000fe20008000000 */
[----:B------:R-:W-:Y:S01]  /*a0d0*/  UMOV UR19, UR43 ;  /* 0x0000002b00137c82 */ /* 0x000fe20008000000 */
[----:B------:R-:W-:Y:S01]  /*a0e0*/  UMOV UR20, UR44 ;  /* 0x0000002c00147c82 */ /* 0x000fe20008000000 */
[----:B------:R-:W-:Y:S01]  /*a0f0*/  UMOV UR9, UR41 ;  /* 0x0000002900097c82 */ /* 0x000fe20008000000 */
[----:B------:R1:W-:Y:S01]  /*a100*/  UTMALDG.3D [UR32], [UR14], desc[UR6] ;  /* 0x000006200e0075b4 */ /* 0x0003e20008011000 */
[----:B------:R-:W-:Y:S01]  /*a110*/  UMOV UR11, UR43 ;  /* 0x0000002b000b7c82 */ /* 0x000fe20008000000 */
[----:B------:R-:W-:Y:S01]  /*a120*/  UMOV UR12, UR44 ;  /* 0x0000002c000c7c82 */ /* 0x000fe20008000000 */
[----:B------:R-:W-:Y:S01]  /*a130*/  UIADD3 UR56, UR5, 0x1c00, URZ ;  /* 0x00001c0005387890 */ /* 0x000fe2000fffe03f */
[----:B------:R-:W-:Y:S01]  /*a140*/  ISETP.GT.AND P1, PT, R0, 0x1, PT ;  /* 0x000000010000780c */ /* 0x000fe20003f24270 */
[----:B------:R-:W-:Y:S01]  /*a150*/  UIADD3 UR48, UR5, 0x2000, URZ ;  /* 0x0000200005307890 */ /* 0x000fe2000fffe03f */
[----:B------:R-:W-:Y:S01]  /*a160*/  ISETP.NE.AND P0, PT, R5, 0x4, PT ;  /* 0x000000040500780c */ /* 0x000fe20003f05270 */
[----:B------:R-:W-:Y:S01]  /*a170*/  UMOV UR57, UR41 ;  /* 0x0000002900397c82 */ /* 0x000fe20008000000 */
[----:B------:R2:W-:Y:S01]  /*a180*/  UTMALDG.3D [UR24], [UR14], desc[UR6] ;  /* 0x000006180e0075b4 */ /* 0x0005e20008011000 */
[----:B------:R-:W-:Y:S01]  /*a190*/  UMOV UR59, UR43 ;  /* 0x0000002b003b7c82 */ /* 0x000fe20008000000 */
[----:B------:R-:W-:Y:S01]  /*a1a0*/  UMOV UR60, UR44 ;  /* 0x0000002c003c7c82 */ /* 0x000fe20008000000 */
[----:B------:R-:W-:Y:S01]  /*a1b0*/  UMOV UR49, UR41 ;  /* 0x0000002900317c82 */ /* 0x000fe20008000000 */
[----:B------:R-:W-:Y:S01]  /*a1c0*/  UMOV UR51, UR43 ;  /* 0x0000002b00337c82 */ /* 0x000fe20008000000 */
[----:B------:R-:W-:Y:S01]  /*a1d0*/  UMOV UR52, UR44 ;  /* 0x0000002c00347c82 */ /* 0x000fe20008000000 */
[----:B------:R-:W-:Y:S01]  /*a1e0*/  UIADD3 UR22, UP0, UR46, 0x1f0, URZ ;  /* 0x000001f02e167890 */ /* 0x000fe2000ff1e03f */
[----:B------:R-:W-:Y:S01]  /*a1f0*/  SEL R4, RZ, 0x1, P0 ;  /* 0x00000001ff047807 */ /* 0x000fe20000000000 */
[----:B------:R3:W-:Y:S01]  /*a200*/  UTMALDG.3D [UR16], [UR14], desc[UR6] ;  /* 0x000006100e0075b4 */ /* 0x0007e20008011000 */
[----:B0-----:R-:W-:Y:S01]  /*a210*/  R2UR UR42, R13 ;  /* 0x000000000d2a72ca */ /* 0x001fe200000e0000 */
[----:B------:R-:W-:Y:S01]  /*a220*/  UIADD3 UR40, UR5, 0x2400, URZ ;  /* 0x0000240005287890 */ /* 0x000fe2000fffe03f */
[----:B------:R-:W-:Y:S01]  /*a230*/  LOP3.LUT R3, R3, R4, RZ, 0x3c, !PT ;  /* 0x0000000403037212 */ /* 0x000fe200078e3cff */
[----:B------:R-:W-:Y:S01]  /*a240*/  UIADD3.X UR23, URZ, UR47, URZ, UP0, !UPT ;  /* 0x0000002f3f177290 */ /* 0x000fe200087fe43f */
[----:B------:R-:W-:Y:S01]  /*a250*/  VIADD R6, R6, 0x20 ;  /* 0x0000002006067836 */ /* 0x000fe20000000000 */
[----:B------:R-:W-:-:S02]  /*a260*/  SEL R5, R5, RZ, P0 ;  /* 0x000000ff05057207 */ /* 0x000fc40000000000 */
[----:B-1----:R-:W-:Y:S01]  /*a270*/  R2UR UR34, R14 ;  /* 0x000000000e2272ca */ /* 0x002fe200000e0000 */
[----:B------:R0:W-:Y:S01]  /*a280*/  UTMALDG.3D [UR8], [UR14], desc[UR6] ;  /* 0x000006080e0075b4 */ /* 0x0001e20008011000 */
[----:B------:R-:W-:Y:S01]  /*a290*/  UIADD3 UR32, UR5, 0x2800, URZ ;  /* 0x0000280005207890 */ /* 0x000fe2000fffe03f */
[----:B--2---:R-:W-:Y:S01]  /*a2a0*/  R2UR UR26, R15 ;  /* 0x000000000f1a72ca */ /* 0x004fe200000e0000 */
[----:B------:R-:W-:Y:S01]  /*a2b0*/  UIADD3 UR24, UR5, 0x2c00, URZ ;  /* 0x00002c0005187890 */ /* 0x000fe2000fffe03f */
[----:B------:R-:W-:Y:S01]  /*a2c0*/  UTMALDG.3D [UR56], [UR14], desc[UR6] ;  /* 0x000006380e0075b4 */ /* 0x000fe20008011000 */
[----:B---3--:R-:W-:Y:S01]  /*a2d0*/  R2UR UR18, R20 ;  /* 0x00000000141272ca */ /* 0x008fe200000e0000 */
[----:B------:R-:W-:Y:S01]  /*a2e0*/  UIADD3 UR16, UR5, 0x3000, URZ ;  /* 0x0000300005107890 */ /* 0x000fe2000fffe03f */
[----:B------:R-:W-:Y:S01]  /*a2f0*/  UTMALDG.3D [UR48], [UR14], desc[UR6] ;  /* 0x000006300e0075b4 */ /* 0x000fe20008011000 */
[----:B0-----:R-:W-:Y:S01]  /*a300*/  R2UR UR10, R21 ;  /* 0x00000000150a72ca */ /* 0x001fe200000e0000 */
[----:B------:R-:W-:Y:S01]  /*a310*/  UIADD3 UR8, UR5, 0x3400, URZ ;  /* 0x0000340005087890 */ /* 0x000fe2000fffe03f */
[----:B------:R0:W-:Y:S02]  /*a320*/  UTMALDG.3D [UR40], [UR14], desc[UR6] ;  /* 0x000006280e0075b4 */ /* 0x0001e40008011000 */
[----:B------:R1:W-:Y:S03]  /*a330*/  UTMALDG.3D [UR32], [UR14], desc[UR6] ;  /* 0x000006200e0075b4 */ /* 0x0003e60008011000 */
[----:B------:R2:W-:Y:S01]  /*a340*/  UTMALDG.3D [UR24], [UR14], desc[UR6] ;  /* 0x000006180e0075b4 */ /* 0x0005e20008011000 */
[----:B0-----:R-:W-:-:S02]  /*a350*/  R2UR UR42, R33 ;  /* 0x00000000212a72ca */ /* 0x001fc400000e0000 */
[----:B------:R0:W-:Y:S01]  /*a360*/  UTMALDG.3D [UR16], [UR14], desc[UR6] ;  /* 0x000006100e0075b4 */ /* 0x0001e20008011000 */
[----:B------:R-:W-:Y:S01]  /*a370*/  UIADD3 UR40, UR5, 0x3800, URZ ;  /* 0x0000380005287890 */ /* 0x000fe2000fffe03f */
[----:B-1----:R-:W-:Y:S01]  /*a380*/  R2UR UR34, R34 ;  /* 0x00000000222272ca */ /* 0x002fe200000e0000 */
[----:B------:R1:W-:Y:S01]  /*a390*/  UTMALDG.3D [UR8], [UR14], desc[UR6] ;  /* 0x000006080e0075b4 */ /* 0x0003e20008011000 */
[----:B------:R-:W-:Y:S01]  /*a3a0*/  UIADD3 UR32, UR5, 0x3c00, URZ ;  /* 0x00003c0005207890 */ /* 0x000fe2000fffe03f */
[----:B--2---:R-:W-:Y:S01]  /*a3b0*/  R2UR UR26, R35 ;  /* 0x00000000231a72ca */ /* 0x004fe200000e0000 */
[----:B------:R-:W-:-:S05]  /*a3c0*/  UIADD3 UR24, UR5, 0x4000, URZ ;  /* 0x0000400005187890 */ /* 0x000fca000fffe03f */
[----:B------:R2:W-:Y:S01]  /*a3d0*/  UTMALDG.3D [UR40], [UR14], desc[UR6] ;  /* 0x000006280e0075b4 */ /* 0x0005e20008011000 */
[----:B0-----:R-:W-:Y:S01]  /*a3e0*/  R2UR UR18, R36 ;  /* 0x00000000241272ca */ /* 0x001fe200000e0000 */
[----:B------:R-:W-:Y:S02]  /*a3f0*/  UIADD3 UR16, UR5, 0x4400, URZ ;  /* 0x0000440005107890 */ /* 0x000fe4000fffe03f */
[----:B------:R2:W-:Y:S01]  /*a400*/  UTMALDG.3D [UR32], [UR14], desc[UR6] ;  /* 0x000006200e0075b4 */ /* 0x0005e20008011000 */
[----:B-1----:R-:W-:Y:S01]  /*a410*/  R2UR UR11, R30 ;  /* 0x000000001e0b72ca */ /* 0x002fe200000e0000 */
[----:B------:R-:W-:Y:S01]  /*a420*/  UIADD3 UR8, UR4, 0x10800, URZ ;  /* 0x0001080004087890 */ /* 0x000fe2000fffe03f */
[----:B------:R2:W-:Y:S01]  /*a430*/  UTMALDG.3D [UR24], [UR14], desc[UR6] ;  /* 0x000006180e0075b4 */ /* 0x0005e20008011000 */
[----:B------:R-:W-:-:S06]  /*a440*/  UMOV UR10, UR43 ;  /* 0x0000002b000a7c82 */ /* 0x000fcc0008000000 */
[----:B------:R2:W-:Y:S04]  /*a450*/  UTMALDG.3D [UR16], [UR14], desc[UR6] ;  /* 0x000006100e0075b4 */ /* 0x0005e80008011000 */
[----:B------:R2:W-:Y:S02]  /*a460*/  UTMALDG.3D [UR8], [UR22], desc[UR6] ;  /* 0x00000608160075b4 */ /* 0x0005e40008011000 */
[----:B--2---:R-:W-:Y:S05]  /*a470*/  @P1 BRA `(.L_x_310) ;  /* 0xfffffff800581947 */ /* 0x004fea000383ffff */
.L_x_304:
[----:B------:R-:W-:Y:S05]  /*a480*/  BSYNC B6 ;  /* 0x0000000000067941 */ /* 0x000fea0003800000 */
.L_x_303:
[----:B------:R-:W-:Y:S01]  /*a490*/  LOP3.LUT P1, RZ, R24, 0xff, RZ, 0xc0, !PT ;  /* 0x000000ff18ff7812 */ /* 0x000fe2000782c0ff */
[----:B------:R-:W-:Y:S01]  /*a4a0*/  IMAD.IADD R28, R25, 0x1, R28 ;  /* 0x00000001191c7824 */ /* 0x000fe200078e021c */
[----:B------:R-:W-:Y:S01]  /*a4b0*/  IADD3 R16, P2, R16, UR54, RZ ;  /* 0x0000003610107c10 */ /* 0x000fe2000ff5e0ff */
[----:B------:R-:W-:Y:S01]  /*a4c0*/  ULDC.64 UR4, c[0x0][0x650] ;  /* 0x0001940000047ab9 */ /* 0x000fe20000000a00 */
[----:B------:R-:W-:Y:S01]  /*a4d0*/  BSSY B0, `(.L_x_311) ;  /* 0x000006b000007945 */ /* 0x000fe20003800000 */
[----:B------:R-:W-:Y:S01]  /*a4e0*/  IMAD.MOV.U32 R31, RZ, RZ, -0x1 ;  /* 0xffffffffff1f7424 */ /* 0x000fe200078e00ff */
[----:B------:R-:W-:Y:S01]  /*a4f0*/  SHF.R.U32.HI R0, RZ, 0x2, R28 ;  /* 0x00000002ff007819 */ /* 0x000fe2000001161c */
[----:B------:R-:W-:Y:S01]  /*a500*/  IMAD.MOV.U32 R30, RZ, RZ, -0x1 ;  /* 0xffffffffff1e7424 */ /* 0x000fe200078e00ff */
[----:B------:R-:W-:Y:S01]  /*a510*/  ISETP.GT.U32.AND P0, PT, R28, 0x3, PT ;  /* 0x000000031c00780c */ /* 0x000fe20003f04070 */
[----:B------:R-:W-:Y:S01]  /*a520*/  IMAD.MOV.U32 R29, RZ, RZ, -0x1 ;  /* 0xffffffffff1d7424 */ /* 0x000fe200078e00ff */
[----:B------:R-:W-:-:S02]  /*a530*/  LOP3.LUT R0, R0, 0x1, RZ, 0xc0, !PT ;  /* 0x0000000100007812 */ /* 0x000fc400078ec0ff */
[----:B------:R-:W-:Y:S01]  /*a540*/  ISETP.LT.U32.AND P0, PT, R25, 0x4, P0 ;  /* 0x000000041900780c */ /* 0x000fe20000701070 */
[----:B------:R-:W0:Y:S01]  /*a550*/  @P1 S2R R4, SR_CgaCtaId ;  /* 0x0000000000041919 */ /* 0x000e220000008800 */
[----:B------:R-:W-:Y:S02]  /*a560*/  @P1 MOV R3, 0x400 ;  /* 0x0000040000031802 */ /* 0x000fe40000000f00 */
[----:B------:R-:W-:Y:S02]  /*a570*/  IADD3.X R17, R17, UR45, RZ, P2, !PT ;  /* 0x0000002d11117c10 */ /* 0x000fe400097fe4ff */
[----:B------:R-:W-:Y:S02]  /*a580*/  ISETP.GE.U32.AND P2, PT, R16, UR4, PT ;  /* 0x0000000410007c0c */ /* 0x000fe4000bf46070 */
[----:B------:R-:W-:Y:S02]  /*a590*/  LOP3.LUT R28, R28, 0x3, RZ, 0xc0, !PT ;  /* 0x000000031c1c7812 */ /* 0x000fe400078ec0ff */
[----:B------:R-:W-:-:S02]  /*a5a0*/  PRMT R24, RZ, 0x7610, R24 ;  /* 0x00007610ff187816 */ /* 0x000fc40000000018 */
[----:B0-----:R-:W-:-:S04]  /*a5b0*/  @P1 LEA R3, R4, R3, 0x18 ;  /* 0x0000000304031211 */ /* 0x001fc800078ec0ff */
[----:B------:R0:W-:Y:S01]  /*a5c0*/  @P1 SYNCS.ARRIVE.TRANS64.A1T0 RZ, [R3+URZ+0x58], RZ ;  /* 0x000058ff03ff19a7 */ /* 0x0001e2000810003f */
[----:B------:R-:W-:Y:S02]  /*a5d0*/  ISETP.NE.U32.AND P1, PT, R0, 0x1, PT ;  /* 0x000000010000780c */ /* 0x000fe40003f25070 */
[----:B------:R-:W-:Y:S02]  /*a5e0*/  SEL R0, RZ, 0x1, !P0 ;  /* 0x00000001ff007807 */ /* 0x000fe40004000000 */
[----:B------:R-:W-:Y:S02]  /*a5f0*/  ISETP.GE.U32.AND.EX P0, PT, R17, UR5, PT, P2 ;  /* 0x0000000511007c0c */ /* 0x000fe4000bf06120 */
[----:B------:R-:W-:-:S04]  /*a600*/  ISETP.GT.U32.AND P1, PT, R25, 0x3, !P1 ;  /* 0x000000031900780c */ /* 0x000fc80004f24070 */
[----:B0-----:R-:W-:-:S04]  /*a610*/  SEL R3, RZ, 0x1, !P1 ;  /* 0x00000001ff037807 */ /* 0x001fc80004800000 */
[--C-:B------:R-:W-:Y:S02]  /*a620*/  LOP3.LUT R27, R3, R27, R0.reuse, 0x96, !PT ;  /* 0x0000001b031b7212 */ /* 0x100fe400078e9600 */
[----:B------:R-:W-:Y:S01]  /*a630*/  PRMT R0, RZ, 0x7610, R0 ;  /* 0x00007610ff007816 */ /* 0x000fe20000000000 */
[----:B------:R-:W-:Y:S06]  /*a640*/  @P0 BRA `(.L_x_312) ;  /* 0x00000004004c0947 */ /* 0x000fec0003800000 */
[----:B------:R-:W-:Y:S01]  /*a650*/  ULDC.64 UR4, c[0x0][0x628] ;  /* 0x00018a0000047ab9 */ /* 0x000fe20000000a00 */
[----:B------:R-:W0:Y:S01]  /*a660*/  S2R R10, SR_CTAID.X ;  /* 0x00000000000a7919 */ /* 0x000e220000002500 */
[----:B------:R-:W-:Y:S01]  /*a670*/  ISETP.NE.U32.AND P0, PT, RZ, UR4, PT ;  /* 0x00000004ff007c0c */ /* 0x000fe2000bf05070 */
[----:B------:R-:W-:Y:S01]  /*a680*/  ULDC UR7, c[0x0][0x630] ;  /* 0x00018c0000077ab9 */ /* 0x000fe20000000800 */
[----:B------:R-:W-:Y:S01]  /*a690*/  IMAD.MOV.U32 R4, RZ, RZ, R16 ;  /* 0x000000ffff047224 */ /* 0x000fe200078e0010 */
[----:B------:R-:W1:Y:S01]  /*a6a0*/  S2R R0, SR_CTAID.Y ;  /* 0x0000000000007919 */ /* 0x000e620000002600 */
[----:B------:R-:W-:Y:S01]  /*a6b0*/  ISETP.NE.AND.EX P0, PT, RZ, UR5, PT, P0 ;  /* 0x00000005ff007c0c */ /* 0x000fe2000bf05300 */
[----:B------:R-:W-:-:S12]  /*a6c0*/  IMAD.MOV.U32 R5, RZ, RZ, R17 ;  /* 0x000000ffff057224 */ /* 0x000fd800078e0011 */
[----:B------:R-:W-:Y:S05]  /*a6d0*/  @!P0 BRA `(.L_x_313) ;  /* 0x0000000000288947 */ /* 0x000fea0003800000 */
[----:B------:R-:W-:Y:S02]  /*a6e0*/  ULDC UR6, c[0x0][0x634] ;  /* 0x00018d0000067ab9 */ /* 0x000fe40000000800 */
[----:B------:R-:W-:-:S05]  /*a6f0*/  IADD3 R9, P0, R16, UR6, RZ ;  /* 0x0000000610097c10 */ /* 0x000fca000ff1e0ff */
[----:B------:R-:W-:-:S04]  /*a700*/  IMAD.X R3, RZ, RZ, R17, P0 ;  /* 0x000000ffff037224 */ /* 0x000fc800000e0611 */
[----:B------:R-:W-:-:S04]  /*a710*/  IMAD.WIDE.U32 R6, R3, UR4, RZ ;  /* 0x0000000403067c25 */ /* 0x000fc8000f8e00ff */
[----:B------:R-:W-:-:S04]  /*a720*/  IMAD.WIDE.U32 R6, P0, R9, UR5, R6 ;  /* 0x0000000509067c25 */ /* 0x000fc8000f800006 */
[----:B------:R-:W-:-:S04]  /*a730*/  IMAD.WIDE.U32 R8, R9, UR4, RZ ;  /* 0x0000000409087c25 */ /* 0x000fc8000f8e00ff */
[----:B------:R-:W-:Y:S01]  /*a740*/  IMAD.X R5, RZ, RZ, RZ, P0 ;  /* 0x000000ffff057224 */ /* 0x000fe200000e06ff */
[----:B------:R-:W-:Y:S01]  /*a750*/  IADD3 RZ, P0, R9, R6, RZ ;  /* 0x0000000609ff7210 */ /* 0x000fe20007f1e0ff */
[----:B------:R-:W-:-:S04]  /*a760*/  IMAD.MOV.U32 R4, RZ, RZ, R7 ;  /* 0x000000ffff047224 */ /* 0x000fc800078e0007 */
[----:B------:R-:W-:-:S08]  /*a770*/  IMAD.WIDE.U32.X R4, R3, UR5, R4, P0 ;  /* 0x0000000503047c25 */ /* 0x000fd000080e0404 */
.L_x_313:
[--C-:B------:R-:W-:Y:S01]  /*a780*/  SHF.R.U64 R29, R4, UR7, R5.reuse ;  /* 0x00000007041d7c19 */ /* 0x100fe20008001205 */
[----:B------:R-:W-:Y:S01]  /*a790*/  ULDC.64 UR4, c[0x0][0x620] ;  /* 0x0001880000047ab9 */ /* 0x000fe20000000a00 */
[----:B------:R-:W-:Y:S01]  /*a7a0*/  SHF.R.U32.HI R3, RZ, UR7, R5 ;  /* 0x00000007ff037c19 */ /* 0x000fe20008011605 */
[----:B------:R-:W2:Y:S01]  /*a7b0*/  LDC R15, c[0x0][0x144] ;  /* 0x00005100ff0f7b82 */ /* 0x000ea20000000800 */
[----:B------:R-:W-:Y:S01]  /*a7c0*/  IADD3 R6, P0, RZ, -R29, RZ ;  /* 0x8000001dff067210 */ /* 0x000fe20007f1e0ff */
[----:B------:R-:W-:Y:S01]  /*a7d0*/  ULDC.64 UR8, c[0x0][0x640] ;  /* 0x0001900000087ab9 */ /* 0x000fe20000000a00 */
[----:B0-----:R-:W-:Y:S01]  /*a7e0*/  I2FP.F32.U32 R7, R10 ;  /* 0x0000000a00077245 */ /* 0x001fe20000201000 */
[----:B------:R-:W-:Y:S02]  /*a7f0*/  ULDC UR6, c[0x0][0x608] ;  /* 0x0001820000067ab9 */ /* 0x000fe40000000800 */
[----:B------:R-:W-:Y:S01]  /*a800*/  IMAD.X R3, RZ, RZ, ~R3, P0 ;  /* 0x000000ffff037224 */ /* 0x000fe200000e0e03 */
[----:B------:R-:W-:Y:S01]  /*a810*/  ISETP.NE.U32.AND P0, PT, RZ, UR8, PT ;  /* 0x00000008ff007c0c */ /* 0x000fe2000bf05070 */
[----:B------:R-:W-:Y:S01]  /*a820*/  IMAD.WIDE.U32 R4, R6, UR4, R16 ;  /* 0x0000000406047c25 */ /* 0x000fe2000f8e0010 */
[----:B------:R-:W0:Y:S02]  /*a830*/  LDC R9, c[0x0][0x148] ;  /* 0x00005200ff097b82 */ /* 0x000e240000000800 */
[----:B------:R-:W-:Y:S01]  /*a840*/  ISETP.NE.AND.EX P0, PT, RZ, UR9, PT, P0 ;  /* 0x00000009ff007c0c */ /* 0x000fe2000bf05300 */
[----:B------:R-:W-:Y:S01]  /*a850*/  IMAD R3, R3, UR4, RZ ;  /* 0x0000000403037c24 */ /* 0x000fe2000f8e02ff */
[----:B------:R-:W-:-:S02]  /*a860*/  ULDC UR4, c[0x0][0x150] ;  /* 0x0000540000047ab9 */ /* 0x000fc40000000800 */
[----:B------:R-:W-:Y:S01]  /*a870*/  FMUL R7, R7, UR4 ;  /* 0x0000000407077c20 */ /* 0x000fe20008400000 */
[----:B------:R-:W-:Y:S01]  /*a880*/  IMAD R3, R6, UR5, R3 ;  /* 0x0000000506037c24 */ /* 0x000fe2000f8e0203 */
[----:B------:R-:W-:Y:S01]  /*a890*/  ULDC UR4, c[0x0][0x618] ;  /* 0x0001860000047ab9 */ /* 0x000fe20000000800 */
[----:B------:R-:W-:Y:S02]  /*a8a0*/  ULDC UR5, c[0x0][0x154] ;  /* 0x0000550000057ab9 */ /* 0x000fe40000000800 */
[----:B------:R-:W-:Y:S01]  /*a8b0*/  IMAD.IADD R5, R5, 0x1, R3 ;  /* 0x0000000105057824 */ /* 0x000fe200078e0203 */
[----:B------:R-:W3:Y:S04]  /*a8c0*/  F2I.U32.TRUNC.NTZ R7, R7 ;  /* 0x0000000700077305 */ /* 0x000ee8000020f000 */
[----:B------:R-:W-:-:S02]  /*a8d0*/  SHF.R.U64 R3, R4, UR4, R5 ;  /* 0x0000000404037c19 */ /* 0x000fc40008001205 */
[----:B-1----:R-:W-:-:S05]  /*a8e0*/  I2FP.F32.U32 R4, R0 ;  /* 0x0000000000047245 */ /* 0x002fca0000201000 */
[----:B------:R-:W-:Y:S01]  /*a8f0*/  FMUL R12, R4, UR5 ;  /* 0x00000005040c7c20 */ /* 0x000fe20008400000 */
[----:B------:R-:W-:Y:S01]  /*a900*/  SHF.R.U32.HI R4, RZ, UR4, R5 ;  /* 0x00000004ff047c19 */ /* 0x000fe20008011605 */
[----:B------:R-:W-:Y:S01]  /*a910*/  ULDC UR4, c[0x0][0x658] ;  /* 0x0001960000047ab9 */ /* 0x000fe20000000800 */
[----:B---3--:R-:W-:Y:S02]  /*a920*/  IMAD.MOV R7, RZ, RZ, -R7 ;  /* 0x000000ffff077224 */ /* 0x008fe400078e0a07 */
[--C-:B------:R-:W-:Y:S01]  /*a930*/  SHF.R.U64 R11, R3, UR6, R4.reuse ;  /* 0x00000006030b7c19 */ /* 0x100fe20008001204 */
[----:B------:R-:W1:Y:S01]  /*a940*/  F2I.U32.TRUNC.NTZ R12, R12 ;  /* 0x0000000c000c7305 */ /* 0x000e62000020f000 */
[----:B------:R-:W-:Y:S01]  /*a950*/  SHF.R.U32.HI R4, RZ, UR6, R4 ;  /* 0x00000006ff047c19 */ /* 0x000fe20008011604 */
[----:B--2---:R-:W-:-:S03]  /*a960*/  IMAD R10, R15, R7, R10 ;  /* 0x000000070f0a7224 */ /* 0x004fc600078e020a */
[--C-:B------:R-:W-:Y:S02]  /*a970*/  SHF.R.U64 R8, R11, UR4, R4.reuse ;  /* 0x000000040b087c19 */ /* 0x100fe40008001204 */
[----:B------:R-:W-:-:S03]  /*a980*/  SHF.R.U32.HI R13, RZ, UR4, R4 ;  /* 0x00000004ff0d7c19 */ /* 0x000fc60008011604 */
[----:B------:R-:W-:Y:S02]  /*a990*/  IMAD.MOV.U32 R4, RZ, RZ, R8 ;  /* 0x000000ffff047224 */ /* 0x000fe400078e0008 */
[----:B------:R-:W-:Y:S01]  /*a9a0*/  IMAD.MOV.U32 R5, RZ, RZ, R13 ;  /* 0x000000ffff057224 */ /* 0x000fe200078e000d */
[----:B01----:R-:W-:Y:S06]  /*a9b0*/  @!P0 BRA `(.L_x_314) ;  /* 0x0000000000288947 */ /* 0x003fec0003800000 */
[----:B------:R-:W-:Y:S02]  /*a9c0*/  ULDC UR4, c[0x0][0x64c] ;  /* 0x0001930000047ab9 */ /* 0x000fe40000000800 */
[----:B------:R-:W-:-:S05]  /*a9d0*/  IADD3 R5, P0, R8, UR4, RZ ;  /* 0x0000000408057c10 */ /* 0x000fca000ff1e0ff */
[----:B------:R-:W-:-:S04]  /*a9e0*/  IMAD.X R13, RZ, RZ, R13, P0 ;  /* 0x000000ffff0d7224 */ /* 0x000fc800000e060d */
[----:B------:R-:W-:-:S04]  /*a9f0*/  IMAD.WIDE.U32 R6, R13, UR8, RZ ;  /* 0x000000080d067c25 */ /* 0x000fc8000f8e00ff */
[----:B------:R-:W-:-:S04]  /*aa00*/  IMAD.WIDE.U32 R6, P0, R5, UR9, R6 ;  /* 0x0000000905067c25 */ /* 0x000fc8000f800006 */
[----:B------:R-:W-:-:S04]  /*aa10*/  IMAD.WIDE.U32 R4, R5, UR8, RZ ;  /* 0x0000000805047c25 */ /* 0x000fc8000f8e00ff */
[----:B------:R-:W-:Y:S01]  /*aa20*/  IMAD.MOV.U32 R4, RZ, RZ, R7 ;  /* 0x000000ffff047224 */ /* 0x000fe200078e0007 */
[----:B------:R-:W-:Y:S01]  /*aa30*/  IADD3 RZ, P1, R5, R6, RZ ;  /* 0x0000000605ff7210 */ /* 0x000fe20007f3e0ff */
[----:B------:R-:W-:-:S04]  /*aa40*/  IMAD.X R5, RZ, RZ, RZ, P0 ;  /* 0x000000ffff057224 */ /* 0x000fc800000e06ff */
[----:B------:R-:W-:-:S08]  /*aa50*/  IMAD.WIDE.U32.X R4, R13, UR9, R4, P1 ;  /* 0x000000090d047c25 */ /* 0x000fd000088e0404 */
.L_x_314:
[----:B------:R-:W-:Y:S01]  /*aa60*/  ISETP.NE.AND P0, PT, R2, 0x1, PT ;  /* 0x000000010200780c */ /* 0x000fe20003f05270 */
[----:B------:R-:W-:Y:S01]  /*aa70*/  ULDC UR4, c[0x0][0x648] ;  /* 0x0001920000047ab9 */ /* 0x000fe20000000800 */
[----:B------:R-:W-:Y:S01]  /*aa80*/  LOP3.LUT R11, R11, UR38, RZ, 0xc0, !PT ;  /* 0x000000260b0b7c12 */ /* 0x000fe2000f8ec0ff */
[----:B------:R-:W-:Y:S01]  /*aa90*/  IMAD.MOV R12, RZ, RZ, -R12 ;  /* 0x000000ffff0c7224 */ /* 0x000fe200078e0a0c */
[----:B------:R-:W-:Y:S01]  /*aaa0*/  SHF.R.U64 R4, R4, UR4, R5 ;  /* 0x0000000404047c19 */ /* 0x000fe20008001205 */
[----:B------:R-:W-:Y:S01]  /*aab0*/  ULDC UR4, c[0x0][0x638] ;  /* 0x00018e0000047ab9 */ /* 0x000fe20000000800 */
[----:B------:R-:W-:Y:S01]  /*aac0*/  LOP3.LUT R31, R3, UR39, RZ, 0xc0, !PT ;  /* 0x00000027031f7c12 */ /* 0x000fe2000f8ec0ff */
[----:B------:R-:W-:Y:S02]  /*aad0*/  ULDC UR5, c[0x0][0x610] ;  /* 0x0001840000057ab9 */ /* 0x000fe40000000800 */
[----:B------:R-:W-:Y:S02]  /*aae0*/  IMAD.MOV R5, RZ, RZ, -R4 ;  /* 0x000000ffff057224 */ /* 0x000fe400078e0a04 */
[----:B------:R-:W-:-:S02]  /*aaf0*/  IMAD R11, R4, UR37, R11 ;  /* 0x00000025040b7c24 */ /* 0x000fc4000f8e020b */
[----:B------:R-:W-:Y:S02]  /*ab00*/  @P0 IMAD R10, R9, R12, R0 ;  /* 0x0000000c090a0224 */ /* 0x000fe400078e0200 */
[----:B------:R-:W-:Y:S01]  /*ab10*/  IMAD R8, R5, UR4, R8 ;  /* 0x0000000405087c24 */ /* 0x000fe2000f8e0208 */
[----:B------:R-:W-:Y:S01]  /*ab20*/  ULDC UR4, c[0x0][0x600] ;  /* 0x0001800000047ab9 */ /* 0x000fe20000000800 */
[----:B------:R-:W-:Y:S02]  /*ab30*/  IMAD R10, R11, UR5, R10 ;  /* 0x000000050b0a7c24 */ /* 0x000fe4000f8e020a */
[----:B------:R-:W-:Y:S02]  /*ab40*/  IMAD R31, R8, UR4, R31 ;  /* 0x00000004081f7c24 */ /* 0x000fe4000f8e021f */
[----:B------:R-:W-:-:S03]  /*ab50*/  IMAD.MOV.U32 R0, RZ, RZ, 0x1 ;  /* 0x00000001ff007424 */ /* 0x000fc600078e00ff */
[----:B------:R-:W-:Y:S02]  /*ab60*/  SEL R30, R31, R10, !P0 ;  /* 0x0000000a1f1e7207 */ /* 0x000fe40004000000 */
[----:B------:R-:W-:-:S07]  /*ab70*/  SEL R31, R10, R31, !P0 ;  /* 0x0000001f0a1f7207 */ /* 0x000fce0004000000 */
.L_x_312:
[----:B------:R-:W-:Y:S05]  /*ab80*/  BSYNC B0 ;  /* 0x0000000000007941 */ /* 0x000fea0003800000 */
.L_x_311:
[----:B------:R-:W-:-:S13]  /*ab90*/  LOP3.LUT P0, RZ, R0, 0xff, RZ, 0xc0, !PT ;  /* 0x000000ff00ff7812 */ /* 0x000fda000780c0ff */
[----:B------:R-:W-:Y:S05]  /*aba0*/  @P0 BRA `(.L_x_315) ;  /* 0xffffffec00740947 */ /* 0x000fea000383ffff */
[----:B------:R-:W-:Y:S05]  /*abb0*/  BSYNC B7 ;  /* 0x0000000000077941 */ /* 0x000fea0003800000 */
.L_x_301:
[----:B------:R-:W-:-:S03]  /*abc0*/  UMOV UR4, 0xffffffff ;  /* 0xffffffff00047882 */ /* 0x000fc60000000000 */
[----:B------:R-:W-:Y:S05]  /*abd0*/  BRA.DIV UR4, `(.L_x_316) ;  /* 0x0000000604447947 */ /* 0x000fea000b800000 */
[----:B------:R-:W-:-:S13]  /*abe0*/  ELECT P6, URZ, PT ;  /* 0x00000000003f782f */ /* 0x000fda00038c0000 */
.L_x_332:
[----:B------:R-:W-:Y:S04]  /*abf0*/  BSSY B0, `(.L_x_317) ;  /* 0x000002b000007945 */ /* 0x000fe80003800000 */
[----:B------:R-:W-:Y:S05]  /*ac00*/  @!P6 BRA `(.L_x_318) ;  /* 0x0000000000a4e947 */ /* 0x000fea0003800000 */
[----:B------:R-:W-:-:S04]  /*ac10*/  LOP3.LUT R19, R19, 0x2, RZ, 0xfc, !PT ;  /* 0x0000000213137812 */ /* 0x000fc800078efcff */
[----:B------:R-:W-:-:S13]  /*ac20*/  ISETP.NE.AND P0, PT, R19, 0x3, PT ;  /* 0x000000031300780c */ /* 0x000fda0003f05270 */
[----:B------:R-:W-:Y:S05]  /*ac30*/  @!P0 BRA `(.L_x_319) ;  /* 0x0000000000048947 */ /* 0x000fea0003800000 */
[----:B------:R-:W-:Y:S01]  /*ac40*/  BPT.TRAP 0x1 ;  /* 0x000000040000795c */ /* 0x000fe20000300000 */
.L_x_319:
[----:B------:R-:W0:Y:S01]  /*ac50*/  S2R R3, SR_CgaCtaId ;  /* 0x0000000000037919 */ /* 0x000e220000008800 */
[----:B------:R-:W-:Y:S02]  /*ac60*/  MOV R0, 0x400 ;  /* 0x0000040000007802 */ /* 0x000fe40000000f00 */
[----:B------:R-:W-:Y:S02]  /*ac70*/  SHF.L.U32 R2, R27, 0x1f, RZ ;  /* 0x0000001f1b027819 */ /* 0x000fe400000006ff */
[----:B0-----:R-:W-:-:S05]  /*ac80*/  LEA R3, R3, R0, 0x18 ;  /* 0x0000000003037211 */ /* 0x001fca00078ec0ff */
[----:B------:R-:W-:-:S04]  /*ac90*/  VIADD R3, R3, 0x20 ;  /* 0x0000002003037836 */ /* 0x000fc80000000000 */
[C---:B------:R-:W-:Y:S02]  /*aca0*/  IMAD R5, R28.reuse, 0x8, R3 ;  /* 0x000000081c057824 */ /* 0x040fe400078e0203 */
[----:B------:R-:W-:Y:S02]  /*acb0*/  VIADD R28, R28, 0x1 ;  /* 0x000000011c1c7836 */ /* 0x000fe40000000000 */
[----:B------:R-:W0:Y:S03]  /*acc0*/  SYNCS.PHASECHK.TRANS64.TRYWAIT P0, [R5+URZ], R2 ;  /* 0x00000002050075a7 */ /* 0x000e26000800017f */
[----:B------:R-:W-:-:S04]  /*acd0*/  ISETP.NE.AND P1, PT, R28, 0x4, PT ;  /* 0x000000041c00780c */ /* 0x000fc80003f25270 */
[----:B------:R-:W-:Y:S02]  /*ace0*/  SEL R0, RZ, 0x1, P1 ;  /* 0x00000001ff007807 */ /* 0x000fe40000800000 */
[----:B------:R-:W-:Y:S02]  /*acf0*/  SEL R28, R28, RZ, P1 ;  /* 0x000000ff1c1c7207 */ /* 0x000fe40000800000 */
[----:B------:R-:W-:-:S03]  /*ad00*/  LOP3.LUT R27, R27, R0, RZ, 0x3c, !PT ;  /* 0x000000001b1b7212 */ /* 0x000fc600078e3cff */
[----:B------:R-:W-:Y:S01]  /*ad10*/  IMAD R7, R28, 0x8, R3 ;  /* 0x000000081c077824 */ /* 0x000fe200078e0203 */
[----:B------:R-:W-:Y:S01]  /*ad20*/  SHF.L.U32 R4, R27, 0x1f, RZ ;  /* 0x0000001f1b047819 */ /* 0x000fe200000006ff */
[----:B0-----:R-:W-:Y:S06]  /*ad30*/  @!P0 BRA `(.L_x_320) ;  /* 0x00000004000c8947 */ /* 0x001fec0003800000 */
.L_x_333:
[----:B------:R-:W1:Y:S01]  /*ad40*/  SYNCS.PHASECHK.TRANS64.TRYWAIT P0, [R7+URZ], R4 ;  /* 0x00000004070075a7 */ /* 0x000e62000800017f */
[----:B------:R-:W-:-:S05]  /*ad50*/  VIADD R0, R28, 0x1 ;  /* 0x000000011c007836 */ /* 0x000fca0000000000 */
[----:B------:R-:W-:-:S04]  /*ad60*/  ISETP.NE.AND P1, PT, R0, 0x4, PT ;  /* 0x000000040000780c */ /* 0x000fc80003f25270 */
[----:B0-----:R-:W-:Y:S02]  /*ad70*/  SEL R2, RZ, 0x1, P1 ;  /* 0x00000001ff027807 */ /* 0x001fe40000800000 */
[----:B------:R-:W-:Y:S02]  /*ad80*/  SEL R0, R0, RZ, P1 ;  /* 0x000000ff00007207 */ /* 0x000fe40000800000 */
[----:B------:R-:W-:-:S03]  /*ad90*/  LOP3.LUT R27, R27, R2, RZ, 0x3c, !PT ;  /* 0x000000021b1b7212 */ /* 0x000fc600078e3cff */
[----:B------:R-:W-:Y:S01]  /*ada0*/  IMAD R6, R0, 0x8, R3 ;  /* 0x0000000800067824 */ /* 0x000fe200078e0203 */
[----:B------:R-:W-:Y:S01]  /*adb0*/  SHF.L.U32 R5, R27, 0x1f, RZ ;  /* 0x0000001f1b057819 */ /* 0x000fe200000006ff */
[----:B-1----:R-:W-:Y:S06]  /*adc0*/  @!P0 BRA `(.L_x_321) ;  /* 0x0000000000fc8947 */ /* 0x002fec0003800000 */
.L_x_334:
[----:B------:R-:W1:Y:S01]  /*add0*/  SYNCS.PHASECHK.TRANS64.TRYWAIT P0, [R6+URZ], R5 ;  /* 0x00000005060075a7 */ /* 0x000e62000800017f */
[----:B------:R-:W-:-:S05]  /*ade0*/  VIADD R0, R0, 0x1 ;  /* 0x0000000100007836 */ /* 0x000fca0000000000 */
[----:B------:R-:W-:-:S04]  /*adf0*/  ISETP.NE.AND P1, PT, R0, 0x4, PT ;  /* 0x000000040000780c */ /* 0x000fc80003f25270 */
[----:B------:R-:W-:Y:S02]  /*ae00*/  SEL R2, RZ, 0x1, P1 ;  /* 0x00000001ff027807 */ /* 0x000fe40000800000 */
[----:B------:R-:W-:Y:S02]  /*ae10*/  SEL R0, R0, RZ, P1 ;  /* 0x000000ff00007207 */ /* 0x000fe40000800000 */
[----:B------:R-:W-:Y:S01]  /*ae20*/  LOP3.LUT R2, R27, R2, RZ, 0x3c, !PT ;  /* 0x000000021b027212 */ /* 0x000fe200078e3cff */
[----:B-1----:R-:W-:Y:S06]  /*ae30*/  @!P0 BRA `(.L_x_322) ;  /* 0x0000000000f48947 */ /* 0x002fec0003800000 */
.L_x_335:
[----:B------:R-:W-:Y:S01]  /*ae40*/  IMAD R3, R0, 0x8, R3 ;  /* 0x0000000800037824 */ /* 0x000fe200078e0203 */
[----:B------:R-:W-:-:S07]  /*ae50*/  SHF.L.U32 R0, R2, 0x1f, RZ ;  /* 0x0000001f02007819 */ /* 0x000fce00000006ff */
.L_x_323:
[----:B--2---:R2:W3:Y:S02]  /*ae60*/  SYNCS.PHASECHK.TRANS64.TRYWAIT P0, [R3+URZ], R0 ;  /* 0x00000000030075a7 */ /* 0x0044e4000800017f */
[----:B---3--:R-:W-:Y:S05]  /*ae70*/  @!P0 NANOSLEEP.SYNCS 0x989680 ;  /* 0x009896800000895d */ /* 0x008fea0003900000 */
[----:B------:R-:W3:Y:S02]  /*ae80*/  @!P0 SYNCS.PHASECHK.TRANS64 P0, [R3+URZ], R0 ;  /* 0x00000000030085a7 */ /* 0x000ee4000800007f */
[----:B---3--:R-:W-:Y:S05]  /*ae90*/  @!P0 BRA `(.L_x_323) ;  /* 0xfffffffc00f08947 */ /* 0x008fea000383ffff */
.L_x_318:
[----:B------:R-:W-:Y:S05]  /*aea0*/  BSYNC B0 ;  /* 0x0000000000007941 */ /* 0x000fea0003800000 */
.L_x_317:
[----:B------:R-:W-:Y:S05]  /*aeb0*/  EXIT ;  /* 0x000000000000794d */ /* 0x000fea0003800000 */
.L_x_16:
[----:B------:R-:W-:Y:S02]  /*aec0*/  IMAD.MOV.U32 R12, RZ, RZ, RZ ;  /* 0x000000ffff0c7224 */ /* 0x000fe400078e00ff */
[----:B------:R-:W-:Y:S02]  /*aed0*/  IMAD.MOV.U32 R11, RZ, RZ, 0x1f ;  /* 0x0000001fff0b7424 */ /* 0x000fe400078e00ff */
[----:B------:R-:W-:-:S07]  /*aee0*/  IMAD.MOV.U32 R15, RZ, RZ, -0x1 ;  /* 0xffffffffff0f7424 */ /* 0x000fce00078e00ff */
[----:B01---5:R-:W-:Y:S05]  /*aef0*/  WARPSYNC.COLLECTIVE R15, `(.L_x_324) ;  /* 0x000000000f087348 */ /* 0x023fea0003c00000 */
[----:B------:R2:W3:Y:S02]  /*af00*/  SHFL.IDX P6, R14, R13, R12, R11 ;  /* 0x0000000c0d0e7389 */ /* 0x0004e400000c000b */
[----:B0123-5:R-:W-:Y:S01]  /*af10*/  ENDCOLLECTIVE ;  /* 0x000000000000791b */ /* 0x02ffe20003800000 */
.L_x_324:
[----:B------:R-:W-:Y:S05]  /*af20*/  BRA `(.L_x_325) ;  /* 0xffffff6000f47947 */ /* 0x000fea000383ffff */
.L_x_20:
[----:B---3--:R3:W4:Y:S02]  /*af30*/  SYNCS.PHASECHK.TRANS64.TRYWAIT P1, [R3+URZ], R0 ;  /* 0x00000000030075a7 */ /* 0x008724000802017f */
[----:B----4-:R-:W-:Y:S05]  /*af40*/  @!P1 NANOSLEEP.SYNCS 0x989680 ;  /* 0x009896800000995d */ /* 0x010fea0003900000 */
[----:B------:R-:W4:Y:S02]  /*af50*/  @!P1 SYNCS.PHASECHK.TRANS64 P1, [R3+URZ], R0 ;  /* 0x00000000030095a7 */ /* 0x000f24000802007f */
[----:B----4-:R-:W-:Y:S05]  /*af60*/  @!P1 BRA `(.L_x_20) ;  /* 0xfffffffc00f09947 */ /* 0x010fea000383ffff */
[----:B------:R-:W-:Y:S05]  /*af70*/  BRA `(.L_x_19) ;  /* 0xffffff6400107947 */ /* 0x000fea000383ffff */
.L_x_25:
[----:B0-----:R0:W1:Y:S02]  /*af80*/  SYNCS.PHASECHK.TRANS64.TRYWAIT P1, [R3+URZ], R14 ;  /* 0x0000000e030075a7 */ /* 0x001064000802017f */
[----:B-1----:R-:W-:Y:S05]  /*af90*/  @!P1 NANOSLEEP.SYNCS 0x989680 ;  /* 0x009896800000995d */ /* 0x002fea0003900000 */
[----:B------:R-:W1:Y:S02]  /*afa0*/  @!P1 SYNCS.PHASECHK.TRANS64 P1, [R3+URZ], R14 ;  /* 0x0000000e030095a7 */ /* 0x000e64000802007f */
[----:B-1----:R-:W-:Y:S05]  /*afb0*/  @!P1 BRA `(.L_x_25) ;  /* 0xfffffffc00f09947 */ /* 0x002fea000383ffff */
[----:B------:R-:W-:Y:S05]  /*afc0*/  BRA `(.L_x_24) ;  /* 0xffffff6800587947 */ /* 0x000fea000383ffff */
.L_x_33:
[----:B0-----:R0:W1:Y:S02]  /*afd0*/  SYNCS.PHASECHK.TRANS64.TRYWAIT P1, [R11+URZ], R20 ;  /* 0x000000140b0075a7 */ /* 0x001064000802017f */
[----:B-1----:R-:W-:Y:S05]  /*afe0*/  @!P1 NANOSLEEP.SYNCS 0x989680 ;  /* 0x009896800000995d */ /* 0x002fea0003900000 */
[----:B------:R-:W1:Y:S02]  /*aff0*/  @!P1 SYNCS.PHASECHK.TRANS64 P1, [R11+URZ], R20 ;  /* 0x000000140b0095a7 */ /* 0x000e64000802007f */
[----:B-1----:R-:W-:Y:S05]  /*b000*/  @!P1 BRA `(.L_x_33) ;  /* 0xfffffffc00f09947 */ /* 0x002fea000383ffff */
[----:B------:R-:W-:Y:S05]  /*b010*/  BRA `(.L_x_32) ;  /* 0xffffff6c00cc7947 */ /* 0x000fea000383ffff */
.L_x_302:
[----:B------:R-:W-:Y:S01]  /*b020*/  BSSY B0, `(.L_x_326) ;  /* 0x0000006000007945 */ /* 0x000fe20003800000 */
[----:B------:R-:W-:-:S07]  /*b030*/  IMAD.MOV.U32 R15, RZ, RZ, -0x1 ;  /* 0xffffffffff0f7424 */ /* 0x000fce00078e00ff */
[----:B------:R-:W-:Y:S05]  /*b040*/  WARPSYNC.COLLECTIVE R15, `(.L_x_327) ;  /* 0x000000000f0c7348 */ /* 0x000fea0003c00000 */
[----:B------:R-:W-:Y:S02]  /*b050*/  ELECT P6, UR62, PT ;  /* 0x00000000003e782f */ /* 0x000fe400038c0000 */
[----:B------:R-:W-:Y:S01]  /*b060*/  MOV R14, UR62 ;  /* 0x0000003e000e7c02 */ /* 0x000fe20008000f00 */
[----:B------:R-:W-:Y:S10]  /*b070*/  ENDCOLLECTIVE ;  /* 0x000000000000791b */ /* 0x000ff40003800000 */
.L_x_327:
[----:B------:R-:W-:Y:S05]  /*b080*/  BSYNC B0 ;  /* 0x0000000000007941 */ /* 0x000fea0003800000 */
.L_x_326:
[----:B------:R-:W-:Y:S05]  /*b090*/  BRA `(.L_x_328) ;  /* 0xffffffe800447947 */ /* 0x000fea000383ffff */
.L_x_307:
[----:B0-----:R0:W1:Y:S02]  /*b0a0*/  SYNCS.PHASECHK.TRANS64.TRYWAIT P0, [R4+URZ+0x20], R37 ;  /* 0x00002025040075a7 */ /* 0x001064000800017f */
[----:B-1----:R-:W-:Y:S05]  /*b0b0*/  @!P0 NANOSLEEP.SYNCS 0x989680 ;  /* 0x009896800000895d */ /* 0x002fea0003900000 */
[----:B------:R-:W1:Y:S02]  /*b0c0*/  @!P0 SYNCS.PHASECHK.TRANS64 P0, [R4+URZ+0x20], R37 ;  /* 0x00002025040085a7 */ /* 0x000e64000800007f */
[----:B-1----:R-:W-:Y:S05]  /*b0d0*/  @!P0 BRA `(.L_x_307) ;  /* 0xfffffffc00f08947 */ /* 0x002fea000383ffff */
[----:B------:R-:W-:Y:S05]  /*b0e0*/  BRA `(.L_x_329) ;  /* 0xffffffec004c7947 */ /* 0x000fea000383ffff */
.L_x_316:
[----:B------:R-:W-:Y:S01]  /*b0f0*/  BSSY B0, `(.L_x_330) ;  /* 0x0000006000007945 */ /* 0x000fe20003800000 */
[----:B------:R-:W-:-:S07]  /*b100*/  IMAD.MOV.U32 R15, RZ, RZ, -0x1 ;  /* 0xffffffffff0f7424 */ /* 0x000fce00078e00ff */
[----:B------:R-:W-:Y:S05]  /*b110*/  WARPSYNC.COLLECTIVE R15, `(.L_x_331) ;  /* 0x000000000f0c7348 */ /* 0x000fea0003c00000 */
[----:B------:R-:W-:Y:S02]  /*b120*/  ELECT P6, UR62, PT ;  /* 0x00000000003e782f */ /* 0x000fe400038c0000 */
[----:B------:R-:W-:Y:S01]  /*b130*/  MOV R14, UR62 ;  /* 0x0000003e000e7c02 */ /* 0x000fe20008000f00 */
[----:B------:R-:W-:Y:S10]  /*b140*/  ENDCOLLECTIVE ;  /* 0x000000000000791b */ /* 0x000ff40003800000 */
.L_x_331:
[----:B------:R-:W-:Y:S05]  /*b150*/  BSYNC B0 ;  /* 0x0000000000007941 */ /* 0x000fea0003800000 */
.L_x_330:
[----:B------:R-:W-:Y:S05]  /*b160*/  BRA `(.L_x_332) ;  /* 0xfffffff800a07947 */ /* 0x000fea000383ffff */
.L_x_320:
[----:B0-----:R0:W1:Y:S02]  /*b170*/  SYNCS.PHASECHK.TRANS64.TRYWAIT P0, [R5+URZ], R2 ;  /* 0x00000002050075a7 */ /* 0x001064000800017f */
[----:B-1----:R-:W-:Y:S05]  /*b180*/  @!P0 NANOSLEEP.SYNCS 0x989680 ;  /* 0x009896800000895d */ /* 0x002fea0003900000 */
[----:B------:R-:W1:Y:S02]  /*b190*/  @!P0 SYNCS.PHASECHK.TRANS64 P0, [R5+URZ], R2 ;  /* 0x00000002050085a7 */ /* 0x000e64000800007f */
[----:B-1----:R-:W-:Y:S05]  /*b1a0*/  @!P0 BRA `(.L_x_320) ;  /* 0xfffffffc00f08947 */ /* 0x002fea000383ffff */
[----:B------:R-:W-:Y:S05]  /*b1b0*/  BRA `(.L_x_333) ;  /* 0xfffffff800e07947 */ /* 0x000fea000383ffff */
.L_x_321:
[----:B0-----:R0:W1:Y:S02]  /*b1c0*/  SYNCS.PHASECHK.TRANS64.TRYWAIT P0, [R7+URZ], R4 ;  /* 0x00000004070075a7 */ /* 0x001064000800017f */
[----:B-1----:R-:W-:Y:S05]  /*b1d0*/  @!P0 NANOSLEEP.SYNCS 0x989680 ;  /* 0x009896800000895d */ /* 0x002fea0003900000 */
[----:B------:R-:W1:Y:S02]  /*b1e0*/  @!P0 SYNCS.PHASECHK.TRANS64 P0, [R7+URZ], R4 ;  /* 0x00000004070085a7 */ /* 0x000e64000800007f */
[----:B-1----:R-:W-:Y:S05]  /*b1f0*/  @!P0 BRA `(.L_x_321) ;  /* 0xfffffffc00f08947 */ /* 0x002fea000383ffff */
[----:B------:R-:W-:Y:S05]  /*b200*/  BRA `(.L_x_334) ;  /* 0xfffffff800f07947 */ /* 0x000fea000383ffff */
.L_x_322:
[----:B-1----:R1:W2:Y:S02]  /*b210*/  SYNCS.PHASECHK.TRANS64.TRYWAIT P0, [R6+URZ], R5 ;  /* 0x00000005060075a7 */ /* 0x0022a4000800017f */
[----:B--2---:R-:W-:Y:S05]  /*b220*/  @!P0 NANOSLEEP.SYNCS 0x989680 ;  /* 0x009896800000895d */ /* 0x004fea0003900000 */
[----:B------:R-:W2:Y:S02]  /*b230*/  @!P0 SYNCS.PHASECHK.TRANS64 P0, [R6+URZ], R5 ;  /* 0x00000005060085a7 */ /* 0x000ea4000800007f */
[----:B--2---:R-:W-:Y:S05]  /*b240*/  @!P0 BRA `(.L_x_322) ;  /* 0xfffffffc00f08947 */ /* 0x004fea000383ffff */
[----:B------:R-:W-:Y:S05]  /*b250*/  BRA `(.L_x_335) ;  /* 0xfffffff800f87947 */ /* 0x000fea000383ffff */
.L_x_336:
[----:B------:R-:W-:-:S00]  /*b260*/  BRA `(.L_x_336) ;  /* 0xfffffffc00fc7947 */ /* 0x000fc0000383ffff */
[----:B------:R-:W-:-:S00]  /*b270*/  NOP ;  /* 0x0000000000007918 */ /* 0x000fc00000000000 */
        /* <DEDUP_REMOVED lines=8> */
.L_x_337:


//--------------------- .nv.global.init           --------------------------
	.section	.nv.global.init,"aw",@progbits
.nv.global.init:
	.type		$str$24,@object
	.size		$str$24,($str$25 - $str$24)
$str$24:
        /*0000*/ 	.byte	0x28, 0x61, 0x64, 0x64, 0x72, 0x65, 0x73, 0x73, 0x20, 0x26, 0x20, 0x6d, 0x61, 0x73, 0x6b, 0x29
        /*0010*/ 	.byte	0x20, 0x3d, 0x3d, 0x20, 0x30, 0x00
	.type		$str$25,@object
	.size		$str$25,(__unnamed_1 - $str$25)
$str$25:
        /*0016*/ 	.byte	0x2f, 0x74, 0x6d, 0x70, 0x2f, 0x63, 0x75, 0x74, 0x6c, 0x61, 0x73, 0x73, 0x5f, 0x73, 0x77, 0x65
        /*0026*/ 	.byte	0x65, 0x70, 0x5f, 0x73, 0x72, 0x63, 0x2f, 0x69, 0x6e, 0x63, 0x6c, 0x75, 0x64, 0x65, 0x2f, 0x63
        /*0036*/ 	.byte	0x75, 0x74, 0x65, 0x2f, 0x70, 0x6f, 0x69, 0x6e, 0x74, 0x65, 0x72, 0x5f, 0x66, 0x6c, 0x61, 0x67
        /*0046*/ 	.byte	0x67, 0x65, 0x64, 0x2e, 0x68, 0x70, 0x70, 0x00
	.type		__unnamed_1,@object
	.size		__unnamed_1,(__unnamed_2 - __unnamed_1)
__unnamed_1:
        /*004e*/ 	.byte	0x61, 0x75, 0x74, 0x6f, 0x20, 0x63, 0x75, 0x74, 0x65, 0x3a, 0x3a, 0x61, 0x73, 0x5f, 0x70, 0x6f
        /* <DEDUP_REMOVED lines=27> */
        /*020e*/ 	.byte	0x34, 0x30, 0x39, 0x36, 0x3e, 0x3e, 0x3e, 0x3e, 0x3e, 0x20, 0x26, 0x5d, 0x00
	.type		__unnamed_2,@object
	.size		__unnamed_2,(.L_1 - __unnamed_2)
__unnamed_2:
        /* <DEDUP_REMOVED lines=28> */
        /*03db*/ 	.byte	0x3c, 0x38, 0x31, 0x39, 0x32, 0x3e, 0x3e, 0x3e, 0x3e, 0x3e, 0x20, 0x26, 0x5d, 0x00
.L_1:


//--------------------- .nv.shared._ZN7cutlass13device_kernelINS_4gemm6kernel13GemmUniversalIN4cute5tupleIJiiiiEEENS1_10collective13CollectiveMmaINS1_39MainloopSm90TmaGmmaRmemAWarpSpecializedILi4ENS5_IJNS4_1CILi1EEESB_SB_EEENS1_35KernelTmaWarpSpecializedCooperativeEEENS5_IJNSA_ILi128EEENSA_ILi256EEENSA_ILi32EEEEEEfNS5_IJlSB_lEEEfNS5_IJSB_llEEENS4_8TiledMMAINS4_8MMA_AtomIJNS4_4SM904GMMA30MMA_64x256x8_F32TF32TF32_RS_TNILNSO_7ScaleInE1ELSQ_1EEEEEENS4_6LayoutINS5_IJNSA_ILi2EEESB_SB_EEENS5_IJSB_NSA_ILi0EEESW_EEEEENS5_IJNS4_10UnderscoreESZ_SZ_EEEEENS4_13SM90_TMA_LOADENS4_14ComposedLayoutINS4_7SwizzleILi3ELi4ELi3EEENS4_18smem_ptr_flag_bitsILi32EEENST_INS5_IJNSA_ILi8EEESH_EEENS5_IJSH_SB_EEEEEEEvNS4_8identityES12_NS13_INS14_ILi1ELi4ELi3EEES17_NST_INS5_IJS18_S18_EEENS5_IJSB_S18_EEEEEEENS4_9Copy_AtomIJNS4_39AutoVectorizingCopyWithAssumedAlignmentILi128EEEfEEES1D_EENS_8epilogue10collective6detail29Sm90TmaWarpSpecializedAdapterINS1P_15DefaultEpilogueIfSJ_SJ_NS1O_6thread17LinearCombinationIfLi1EffLNS1T_9ScaleType4KindE0ELNS_15FloatRoundStyleE2EfEENS1_15EpilogueDefaultEEEEEvvEEEEvNT_6ParamsE --------------------------
	.section	.nv.shared._ZN7cutlass13device_kernelINS_4gemm6kernel13GemmUniversalIN4cute5tupleIJiiiiEEENS1_10collective13CollectiveMmaINS1_39MainloopSm90TmaGmmaRmemAWarpSpecializedILi4ENS5_IJNS4_1CILi1EEESB_SB_EEENS1_35KernelTmaWarpSpecializedCooperativeEEENS5_IJNSA_ILi128EEENSA_ILi256EEENSA_ILi32EEEEEEfNS5_IJlSB_lEEEfNS5_IJSB_llEEENS4_8TiledMMAINS4_8MMA_AtomIJNS4_4SM904GMMA30MMA_64x256x8_F32TF32TF32_RS_TNILNSO_7ScaleInE1ELSQ_1EEEEEENS4_6LayoutINS5_IJNSA_ILi2EEESB_SB_EEENS5_IJSB_NSA_ILi0EEESW_EEEEENS5_IJNS4_10UnderscoreESZ_SZ_EEEEENS4_13SM90_TMA_LOADENS4_14ComposedLayoutINS4_7SwizzleILi3ELi4ELi3EEENS4_18smem_ptr_flag_bitsILi32EEENST_INS5_IJNSA_ILi8EEESH_EEENS5_IJSH_SB_EEEEEEEvNS4_8identityES12_NS13_INS14_ILi1ELi4ELi3EEES17_NST_INS5_IJS18_S18_EEENS5_IJSB_S18_EEEEEEENS4_9Copy_AtomIJNS4_39AutoVectorizingCopyWithAssumedAlignmentILi128EEEfEEES1D_EENS_8epilogue10collective6detail29Sm90TmaWarpSpecializedAdapterINS1P_15DefaultEpilogueIfSJ_SJ_NS1O_6thread17LinearCombinationIfLi1EffLNS1T_9ScaleType4KindE0ELNS_15FloatRoundStyleE2EfEENS1_15EpilogueDefaultEEEEEvvEEEEvNT_6ParamsE,"aw",@nobits
	.sectionflags	@""
	.align	16
	.zero		1024


//--------------------- .nv.shared.reserved.0     --------------------------
	.section	.nv.shared.reserved.0,"aw",@nobits
	.weak		__nv_reservedSMEM_offset_0_alias
	.size		__nv_reservedSMEM_offset_0_alias, 0, 0
	.other		__nv_reservedSMEM_offset_0_alias,@"STO_CUDA_RESERVED_SHARED STV_DEFAULT"
__nv_reservedSMEM_offset_0_alias:
	.zero		0


//--------------------- .nv.global                --------------------------
	.section	.nv.global,"aw",@nobits
.nv.global:
	.type		_ZN40_INTERNAL_353e3534_4_k_cu_c3f4e34c_384074cute1_E,@object
	.size		_ZN40_INTERNAL_353e3534_4_k_cu_c3f4e34c_384074cute1_E,(_ZN40_INTERNAL_353e3534_4_k_cu_c3f4e34c_384074cuda3std3__45__cpo6cbeginE - _ZN40_INTERNAL_353e3534_4_k_cu_c3f4e34c_384074cute1_E)
_ZN40_INTERNAL_353e3534_4_k_cu_c3f4e34c_384074cute1_E:
	.zero		1
	.type		_ZN40_INTERNAL_353e3534_4_k_cu_c3f4e34c_384074cuda3std3__45__cpo6cbeginE,@object
	.size		_ZN40_INTERNAL_353e3534_4_k_cu_c3f4e34c_384074cuda3std3__45__cpo6cbeginE,(_ZN40_INTERNAL_353e3534_4_k_cu_c3f4e34c_384074cuda3std3__48in_placeE - _ZN40_INTERNAL_353e3534_4_k_cu_c3f4e34c_384074cuda3std3__45__cpo6cbeginE)
_ZN40_INTERNAL_353e3534_4_k_cu_c3f4e34c_384074cuda3std3__45__cpo6cbeginE:
	.zero		1
	.type		_ZN40_INTERNAL_353e3534_4_k_cu_c3f4e34c_384074cuda3std3__48in_placeE,@object
	.size		_ZN40_INTERNAL_353e3534_4_k_cu_c3f4e34c_384074cuda3std3__48in_placeE,(_ZN40_INTERNAL_353e3534_4_k_cu_c3f4e34c_384074cuda3std6ranges3__45__cpo9iter_moveE - _ZN40_INTERNAL_353e3534_4_k_cu_c3f4e34c_384074cuda3std3__48in_placeE)
_ZN40_INTERNAL_353e3534_4_k_cu_c3f4e34c_384074cuda3std3__48in_placeE:
	.zero		1
	.type		_ZN40_INTERNAL_353e3534_4_k_cu_c3f4e34c_384074cuda3std6ranges3__45__cpo9iter_moveE,@object
	.size		_ZN40_INTERNAL_353e3534_4_k_cu_c3f4e34c_384074cuda3std6ranges3__45__cpo9iter_moveE,(_ZN40_INTERNAL_353e3534_4_k_cu_c3f4e34c_384074cuda3std3__45__cpo5beginE - _ZN40_INTERNAL_353e3534_4_k_cu_c3f4e34c_384074cuda3std6ranges3__45__cpo9iter_moveE)
_ZN40_INTERNAL_353e3534_4_k_cu_c3f4e34c_384074cuda3std6ranges3__45__cpo9iter_moveE:
	.zero		1
	.type		_ZN40_INTERNAL_353e3534_4_k_cu_c3f4e34c_384074cuda3std3__45__cpo5beginE,@object
	.size		_ZN40_INTERNAL_353e3534_4_k_cu_c3f4e34c_384074cuda3std3__45__cpo5beginE,(_ZN40_INTERNAL_353e3534_4_k_cu_c3f4e34c_384074cuda3std3__442_GLOBAL__N__353e3534_4_k_cu_c3f4e34c_384076ignoreE - _ZN40_INTERNAL_353e3534_4_k_cu_c3f4e34c_384074cuda3std3__45__cpo5beginE)
_ZN40_INTERNAL_353e3534_4_k_cu_c3f4e34c_384074cuda3std3__45__cpo5beginE:
	.zero		1
	.type		_ZN40_INTERNAL_353e3534_4_k_cu_c3f4e34c_384074cuda3std3__442_GLOBAL__N__353e3534_4_k_cu_c3f4e34c_384076ignoreE,@object
	.size		_ZN40_INTERNAL_353e3534_4_k_cu_c3f4e34c_384074cuda3std3__442_GLOBAL__N__353e3534_4_k_cu_c3f4e34c_384076ignoreE,(_ZN40_INTERNAL_353e3534_4_k_cu_c3f4e34c_384074cute7productE - _ZN40_INTERNAL_353e3534_4_k_cu_c3f4e34c_384074cuda3std3__442_GLOBAL__N__353e3534_4_k_cu_c3f4e34c_384076ignoreE)
_ZN40_INTERNAL_353e3534_4_k_cu_c3f4e34c_384074cuda3std3__442_GLOBAL__N__353e3534_4_k_cu_c3f4e34c_384076ignoreE:
	.zero		1
	.type		_ZN40_INTERNAL_353e3534_4_k_cu_c3f4e34c_384074cute7productE,@object
	.size		_ZN40_INTERNAL_353e3534_4_k_cu_c3f4e34c_384074cute7productE,(_ZN40_INTERNAL_353e3534_4_k_cu_c3f4e34c_384074cuda3std3__45__cpo3endE - _ZN40_INTERNAL_353e3534_4_k_cu_c3f4e34c_384074cute7productE)
_ZN40_INTERNAL_353e3534_4_k_cu_c3f4e34c_384074cute7productE:
	.zero		1
	.type		_ZN40_INTERNAL_353e3534_4_k_cu_c3f4e34c_384074cuda3std3__45__cpo3endE,@object
	.size		_ZN40_INTERNAL_353e3534_4_k_cu_c3f4e34c_384074cuda3std3__45__cpo3endE,(_ZN40_INTERNAL_353e3534_4_k_cu_c3f4e34c_384074cuda3std3__419piecewise_constructE - _ZN40_INTERNAL_353e3534_4_k_cu_c3f4e34c_384074cuda3std3__45__cpo3endE)
_ZN40_INTERNAL_353e3534_4_k_cu_c3f4e34c_384074cuda3std3__45__cpo3endE:
	.zero		1
	.type		_ZN40_INTERNAL_353e3534_4_k_cu_c3f4e34c_384074cuda3std3__419piecewise_constructE,@object
	.size		_ZN40_INTERNAL_353e3534_4_k_cu_c3f4e34c_384074cuda3std3__419piecewise_constructE,(_ZN40_INTERNAL_353e3534_4_k_cu_c3f4e34c_384074cuda3std3__45__cpo4cendE - _ZN40_INTERNAL_353e3534_4_k_cu_c3f4e34c_384074cuda3std3__419piecewise_constructE)
_ZN40_INTERNAL_353e3534_4_k_cu_c3f4e34c_384074cuda3std3__419piecewise_constructE:
	.zero		1
	.type		_ZN40_INTERNAL_353e3534_4_k_cu_c3f4e34c_384074cuda3std3__45__cpo4cendE,@object
	.size		_ZN40_INTERNAL_353e3534_4_k_cu_c3f4e34c_384074cuda3std3__45__cpo4cendE,(_ZN40_INTERNAL_353e3534_4_k_cu_c3f4e34c_384074cuda3std6ranges3__45__cpo4swapE - _ZN40_INTERNAL_353e3534_4_k_cu_c3f4e34c_384074cuda3std3__45__cpo4cendE)
_ZN40_INTERNAL_353e3534_4_k_cu_c3f4e34c_384074cuda3std3__45__cpo4cendE:
	.zero		1
	.type		_ZN40_INTERNAL_353e3534_4_k_cu_c3f4e34c_384074cuda3std6ranges3__45__cpo4swapE,@object
	.size		_ZN40_INTERNAL_353e3534_4_k_cu_c3f4e34c_384074cuda3std6ranges3__45__cpo4swapE,(.L_9 - _ZN40_INTERNAL_353e3534_4_k_cu_c3f4e34c_384074cuda3std6ranges3__45__cpo4swapE)
_ZN40_INTERNAL_353e3534_4_k_cu_c3f4e34c_384074cuda3std6ranges3__45__cpo4swapE:
	.zero		1
.L_9:


//--------------------- .nv.constant0._ZN7cutlass13device_kernelINS_4gemm6kernel13GemmUniversalIN4cute5tupleIJiiiiEEENS1_10collective13CollectiveMmaINS1_39MainloopSm90TmaGmmaRmemAWarpSpecializedILi4ENS5_IJNS4_1CILi1EEESB_SB_EEENS1_35KernelTmaWarpSpecializedCooperativeEEENS5_IJNSA_ILi128EEENSA_ILi256EEENSA_ILi32EEEEEEfNS5_IJlSB_lEEEfNS5_IJSB_llEEENS4_8TiledMMAINS4_8MMA_AtomIJNS4_4SM904GMMA30MMA_64x256x8_F32TF32TF32_RS_TNILNSO_7ScaleInE1ELSQ_1EEEEEENS4_6LayoutINS5_IJNSA_ILi2EEESB_SB_EEENS5_IJSB_NSA_ILi0EEESW_EEEEENS5_IJNS4_10UnderscoreESZ_SZ_EEEEENS4_13SM90_TMA_LOADENS4_14ComposedLayoutINS4_7SwizzleILi3ELi4ELi3EEENS4_18smem_ptr_flag_bitsILi32EEENST_INS5_IJNSA_ILi8EEESH_EEENS5_IJSH_SB_EEEEEEEvNS4_8identityES12_NS13_INS14_ILi1ELi4ELi3EEES17_NST_INS5_IJS18_S18_EEENS5_IJSB_S18_EEEEEEENS4_9Copy_AtomIJNS4_39AutoVectorizingCopyWithAssumedAlignmentILi128EEEfEEES1D_EENS_8epilogue10collective6detail29Sm90TmaWarpSpecializedAdapterINS1P_15DefaultEpilogueIfSJ_SJ_NS1O_6thread17LinearCombinationIfLi1EffLNS1T_9ScaleType4KindE0ELNS_15FloatRoundStyleE2EfEENS1_15EpilogueDefaultEEEEEvvEEEEvNT_6ParamsE --------------------------
	.section	.nv.constant0._ZN7cutlass13device_kernelINS_4gemm6kernel13GemmUniversalIN4cute5tupleIJiiiiEEENS1_10collective13CollectiveMmaINS1_39MainloopSm90TmaGmmaRmemAWarpSpecializedILi4ENS5_IJNS4_1CILi1EEESB_SB_EEENS1_35KernelTmaWarpSpecializedCooperativeEEENS5_IJNSA_ILi128EEENSA_ILi256EEENSA_ILi32EEEEEEfNS5_IJlSB_lEEEfNS5_IJSB_llEEENS4_8TiledMMAINS4_8MMA_AtomIJNS4_4SM904GMMA30MMA_64x256x8_F32TF32TF32_RS_TNILNSO_7ScaleInE1ELSQ_1EEEEEENS4_6LayoutINS5_IJNSA_ILi2EEESB_SB_EEENS5_IJSB_NSA_ILi0EEESW_EEEEENS5_IJNS4_10UnderscoreESZ_SZ_EEEEENS4_13SM90_TMA_LOADENS4_14ComposedLayoutINS4_7SwizzleILi3ELi4ELi3EEENS4_18smem_ptr_flag_bitsILi32EEENST_INS5_IJNSA_ILi8EEESH_EEENS5_IJSH_SB_EEEEEEEvNS4_8identityES12_NS13_INS14_ILi1ELi4ELi3EEES17_NST_INS5_IJS18_S18_EEENS5_IJSB_S18_EEEEEEENS4_9Copy_AtomIJNS4_39AutoVectorizingCopyWithAssumedAlignmentILi128EEEfEEES1D_EENS_8epilogue10collective6detail29Sm90TmaWarpSpecializedAdapterINS1P_15DefaultEpilogueIfSJ_SJ_NS1O_6thread17LinearCombinationIfLi1EffLNS1T_9ScaleType4KindE0ELNS_15FloatRoundStyleE2EfEENS1_15EpilogueDefaultEEEEEvvEEEEvNT_6ParamsE,"a",@progbits
	.sectionflags	@""
	.align	4
.nv.constant0._ZN7cutlass13device_kernelINS_4gemm6kernel13GemmUniversalIN4cute5tupleIJiiiiEEENS1_10collective13CollectiveMmaINS1_39MainloopSm90TmaGmmaRmemAWarpSpecializedILi4ENS5_IJNS4_1CILi1EEESB_SB_EEENS1_35KernelTmaWarpSpecializedCooperativeEEENS5_IJNSA_ILi128EEENSA_ILi256EEENSA_ILi32EEEEEEfNS5_IJlSB_lEEEfNS5_IJSB_llEEENS4_8TiledMMAINS4_8MMA_AtomIJNS4_4SM904GMMA30MMA_64x256x8_F32TF32TF32_RS_TNILNSO_7ScaleInE1ELSQ_1EEEEEENS4_6LayoutINS5_IJNSA_ILi2EEESB_SB_EEENS5_IJSB_NSA_ILi0EEESW_EEEEENS5_IJNS4_10UnderscoreESZ_SZ_EEEEENS4_13SM90_TMA_LOADENS4_14ComposedLayoutINS4_7SwizzleILi3ELi4ELi3EEENS4_18smem_ptr_flag_bitsILi32EEENST_INS5_IJNSA_ILi8EEESH_EEENS5_IJSH_SB_EEEEEEEvNS4_8identityES12_NS13_INS14_ILi1ELi4ELi3EEES17_NST_INS5_IJS18_S18_EEENS5_IJSB_S18_EEEEEEENS4_9Copy_AtomIJNS4_39AutoVectorizingCopyWithAssumedAlignmentILi128EEEfEEES1D_EENS_8epilogue10collective6detail29Sm90TmaWarpSpecializedAdapterINS1P_15DefaultEpilogueIfSJ_SJ_NS1O_6thread17LinearCombinationIfLi1EffLNS1T_9ScaleType4KindE0ELNS_15FloatRoundStyleE2EfEENS1_15EpilogueDefaultEEEEEvvEEEEvNT_6ParamsE:
	.zero		1664


//--------------------- SYMBOLS --------------------------

	.type		.nv.reservedSmem.offset0,@object
	.size		.nv.reservedSmem.offset0,0x4
	.type		__assertfail,@function
